	.target	sm_90a

	.elftype	@"ET_EXEC"


//--------------------- .note.nv.tkinfo           --------------------------
	.section	.note.nv.tkinfo,"",@"SHT_NOTE"
	.sectionflags	@"SHF_NOTE_NV_TKINFO"
	.tkinfo
        /*0018*/ 	.word	0x00000002
        /*0030*/ 	.string	""
        /*0030*/ 	.string	"ptxas"
        /*0030*/ 	.string	"Cuda compilation tools, release 13.0, V13.0.88"
        /*0030*/ 	.string	"Build cuda_13.0.r13.0/compiler.36424714_0"
        /*0030*/ 	.string	"-arch sm_90a -m 64 "



//--------------------- .note.nv.cuinfo           --------------------------
	.section	.note.nv.cuinfo,"",@"SHT_NOTE"
	.sectionflags	@"SHF_NOTE_NV_CUINFO"
        /*0018*/ 	.short	0x0002
        /*001a*/ 	.short	0x005a
        /*001c*/ 	.short	0x0082
	.zero		2


//--------------------- .nv.info                  --------------------------
	.section	.nv.info,"",@"SHT_CUDA_INFO"
	.align	4


	//----- nvinfo : EIATTR_REGCOUNT
	.align		4
        /*0000*/ 	.byte	0x04, 0x2f
        /*0002*/ 	.short	(.L_12 - .L_11)
	.align		4
.L_11:
        /*0004*/ 	.word	index@(_ZN7cutlass6KernelINS_4gemm6kernel14RankKUniversalINS1_11threadblock13MmaMultistageINS1_9GemmShapeILi32ELi32ELi16EEENS_9transform11threadblock28PredicatedTileAccessIteratorINS_11MatrixShapeILi32ELi16EEEdNS_6layout11ColumnMajorELi1ENS8_31PitchLinearWarpStripedThreadMapINS_16PitchLinearShapeILi32ELi16EEELi128ENSG_ILi16ELi2EEELi1EEENS_5ArrayIdLi1ELb1EEELb0ENSD_9NoPermuteEEENS9_25RegularTileAccessIteratorISC_dNSD_43ColumnMajorTensorOpMultiplicandCongruous64bELi1ESJ_Li8EEELNS_4arch14CacheOperation4KindE0ENSA_INSB_ILi16ELi32EEEdNSD_8RowMajorELi0ESJ_SL_Lb0ESM_EENSO_ISU_dNSD_40RowMajorTensorOpMultiplicandCongruous64bELi0ESJ_Li8EEELST_0EdSV_NS4_9MmaPolicyINS1_4warp11MmaTensorOpINS6_ILi16ELi16ELi16EEEdSP_dSX_dSV_NS10_17MmaTensorOpPolicyINSR_3MmaINS6_ILi8ELi8ELi4EEELi32EdSV_dSE_dSV_NSR_13OpMultiplyAddEEENSB_ILi1ELi1EEEEELi1ELb0EbEENSB_ILi0ELi0EEES1B_Li1EEELi3ELNS1_23SharedMemoryClearOptionE0EbEENS_8epilogue11threadblock8EpilogueIS7_S1A_Li1ENS1G_27PredicatedTileIteratorBlas3INS1G_26OutputTileOptimalThreadMapINS1G_15OutputTileShapeILi32ELi8ELi2ELi1ELi1EEENS1K_ILi1ELi2ELi1ELi1ELi2EEELi128ELi1ELi64EEEdLNS_8BlasModeE1EEENS1F_4warp24FragmentIteratorTensorOpIS12_S15_dNSK_IdLi2ELb1EEESV_EENS1Q_20TileIteratorTensorOpIS12_S15_dSV_EENS1G_18SharedLoadIteratorINS1N_18CompactedThreadMapEdLi8EEENS1F_6thread17LinearCombinationIdLi1EddLNS1Z_9ScaleType4KindE0ELNS_15FloatRoundStyleE2EdEENSB_ILi0ELi4EEELi1ELi1EEENS4_30GemmIdentityThreadblockSwizzleILi1EEELNS_8FillModeE2EEEEEvNT_6ParamsE)
        /*0008*/ 	.word	0x00000050


	//----- nvinfo : EIATTR_FRAME_SIZE
	.align		4
.L_12:
        /*000c*/ 	.byte	0x04, 0x11
        /*000e*/ 	.short	(.L_14 - .L_13)
	.align		4
.L_13:
        /*0010*/ 	.word	index@($__internal_0_$__cuda_sm20_div_u64)
        /*0014*/ 	.word	0x00000000


	//----- nvinfo : EIATTR_FRAME_SIZE
	.align		4
.L_14:
        /*0018*/ 	.byte	0x04, 0x11
        /*001a*/ 	.short	(.L_16 - .L_15)
	.align		4
.L_15:
        /*001c*/ 	.word	index@(_ZN7cutlass6KernelINS_4gemm6kernel14RankKUniversalINS1_11threadblock13MmaMultistageINS1_9GemmShapeILi32ELi32ELi16EEENS_9transform11threadblock28PredicatedTileAccessIteratorINS_11MatrixShapeILi32ELi16EEEdNS_6layout11ColumnMajorELi1ENS8_31PitchLinearWarpStripedThreadMapINS_16PitchLinearShapeILi32ELi16EEELi128ENSG_ILi16ELi2EEELi1EEENS_5ArrayIdLi1ELb1EEELb0ENSD_9NoPermuteEEENS9_25RegularTileAccessIteratorISC_dNSD_43ColumnMajorTensorOpMultiplicandCongruous64bELi1ESJ_Li8EEELNS_4arch14CacheOperation4KindE0ENSA_INSB_ILi16ELi32EEEdNSD_8RowMajorELi0ESJ_SL_Lb0ESM_EENSO_ISU_dNSD_40RowMajorTensorOpMultiplicandCongruous64bELi0ESJ_Li8EEELST_0EdSV_NS4_9MmaPolicyINS1_4warp11MmaTensorOpINS6_ILi16ELi16ELi16EEEdSP_dSX_dSV_NS10_17MmaTensorOpPolicyINSR_3MmaINS6_ILi8ELi8ELi4EEELi32EdSV_dSE_dSV_NSR_13OpMultiplyAddEEENSB_ILi1ELi1EEEEELi1ELb0EbEENSB_ILi0ELi0EEES1B_Li1EEELi3ELNS1_23SharedMemoryClearOptionE0EbEENS_8epilogue11threadblock8EpilogueIS7_S1A_Li1ENS1G_27PredicatedTileIteratorBlas3INS1G_26OutputTileOptimalThreadMapINS1G_15OutputTileShapeILi32ELi8ELi2ELi1ELi1EEENS1K_ILi1ELi2ELi1ELi1ELi2EEELi128ELi1ELi64EEEdLNS_8BlasModeE1EEENS1F_4warp24FragmentIteratorTensorOpIS12_S15_dNSK_IdLi2ELb1EEESV_EENS1Q_20TileIteratorTensorOpIS12_S15_dSV_EENS1G_18SharedLoadIteratorINS1N_18CompactedThreadMapEdLi8EEENS1F_6thread17LinearCombinationIdLi1EddLNS1Z_9ScaleType4KindE0ELNS_15FloatRoundStyleE2EdEENSB_ILi0ELi4EEELi1ELi1EEENS4_30GemmIdentityThreadblockSwizzleILi1EEELNS_8FillModeE2EEEEEvNT_6ParamsE)
        /*0020*/ 	.word	0x00000000


	//----- nvinfo : EIATTR_MIN_STACK_SIZE
	.align		4
.L_16:
        /*0024*/ 	.byte	0x04, 0x12
        /*0026*/ 	.short	(.L_18 - .L_17)
	.align		4
.L_17:
        /*0028*/ 	.word	index@(_ZN7cutlass6KernelINS_4gemm6kernel14RankKUniversalINS1_11threadblock13MmaMultistageINS1_9GemmShapeILi32ELi32ELi16EEENS_9transform11threadblock28PredicatedTileAccessIteratorINS_11MatrixShapeILi32ELi16EEEdNS_6layout11ColumnMajorELi1ENS8_31PitchLinearWarpStripedThreadMapINS_16PitchLinearShapeILi32ELi16EEELi128ENSG_ILi16ELi2EEELi1EEENS_5ArrayIdLi1ELb1EEELb0ENSD_9NoPermuteEEENS9_25RegularTileAccessIteratorISC_dNSD_43ColumnMajorTensorOpMultiplicandCongruous64bELi1ESJ_Li8EEELNS_4arch14CacheOperation4KindE0ENSA_INSB_ILi16ELi32EEEdNSD_8RowMajorELi0ESJ_SL_Lb0ESM_EENSO_ISU_dNSD_40RowMajorTensorOpMultiplicandCongruous64bELi0ESJ_Li8EEELST_0EdSV_NS4_9MmaPolicyINS1_4warp11MmaTensorOpINS6_ILi16ELi16ELi16EEEdSP_dSX_dSV_NS10_17MmaTensorOpPolicyINSR_3MmaINS6_ILi8ELi8ELi4EEELi32EdSV_dSE_dSV_NSR_13OpMultiplyAddEEENSB_ILi1ELi1EEEEELi1ELb0EbEENSB_ILi0ELi0EEES1B_Li1EEELi3ELNS1_23SharedMemoryClearOptionE0EbEENS_8epilogue11threadblock8EpilogueIS7_S1A_Li1ENS1G_27PredicatedTileIteratorBlas3INS1G_26OutputTileOptimalThreadMapINS1G_15OutputTileShapeILi32ELi8ELi2ELi1ELi1EEENS1K_ILi1ELi2ELi1ELi1ELi2EEELi128ELi1ELi64EEEdLNS_8BlasModeE1EEENS1F_4warp24FragmentIteratorTensorOpIS12_S15_dNSK_IdLi2ELb1EEESV_EENS1Q_20TileIteratorTensorOpIS12_S15_dSV_EENS1G_18SharedLoadIteratorINS1N_18CompactedThreadMapEdLi8EEENS1F_6thread17LinearCombinationIdLi1EddLNS1Z_9ScaleType4KindE0ELNS_15FloatRoundStyleE2EdEENSB_ILi0ELi4EEELi1ELi1EEENS4_30GemmIdentityThreadblockSwizzleILi1EEELNS_8FillModeE2EEEEEvNT_6ParamsE)
        /*002c*/ 	.word	0x00000000
.L_18:


//--------------------- .nv.compat                --------------------------
	.section	.nv.compat,"",@"SHT_CUDA_COMPAT_INFO"
	.align	4
        /*0000*/ 	.byte	0x02, 0x09, 0x01, 0x00, 0x02, 0x02, 0x01, 0x00, 0x02, 0x05, 0x05, 0x00, 0x03, 0x07, 0x01, 0x01
        /*0010*/ 	.byte	0x02, 0x03, 0x00, 0x00, 0x02, 0x06, 0x01, 0x00, 0x04, 0x0b, 0x08, 0x00, 0x00, 0x00, 0x00, 0x00
        /*0020*/ 	.byte	0x00, 0x00, 0x00, 0x00


//--------------------- .nv.info._ZN7cutlass6KernelINS_4gemm6kernel14RankKUniversalINS1_11threadblock13MmaMultistageINS1_9GemmShapeILi32ELi32ELi16EEENS_9transform11threadblock28PredicatedTileAccessIteratorINS_11MatrixShapeILi32ELi16EEEdNS_6layout11ColumnMajorELi1ENS8_31PitchLinearWarpStripedThreadMapINS_16PitchLinearShapeILi32ELi16EEELi128ENSG_ILi16ELi2EEELi1EEENS_5ArrayIdLi1ELb1EEELb0ENSD_9NoPermuteEEENS9_25RegularTileAccessIteratorISC_dNSD_43ColumnMajorTensorOpMultiplicandCongruous64bELi1ESJ_Li8EEELNS_4arch14CacheOperation4KindE0ENSA_INSB_ILi16ELi32EEEdNSD_8RowMajorELi0ESJ_SL_Lb0ESM_EENSO_ISU_dNSD_40RowMajorTensorOpMultiplicandCongruous64bELi0ESJ_Li8EEELST_0EdSV_NS4_9MmaPolicyINS1_4warp11MmaTensorOpINS6_ILi16ELi16ELi16EEEdSP_dSX_dSV_NS10_17MmaTensorOpPolicyINSR_3MmaINS6_ILi8ELi8ELi4EEELi32EdSV_dSE_dSV_NSR_13OpMultiplyAddEEENSB_ILi1ELi1EEEEELi1ELb0EbEENSB_ILi0ELi0EEES1B_Li1EEELi3ELNS1_23SharedMemoryClearOptionE0EbEENS_8epilogue11threadblock8EpilogueIS7_S1A_Li1ENS1G_27PredicatedTileIteratorBlas3INS1G_26OutputTileOptimalThreadMapINS1G_15OutputTileShapeILi32ELi8ELi2ELi1ELi1EEENS1K_ILi1ELi2ELi1ELi1ELi2EEELi128ELi1ELi64EEEdLNS_8BlasModeE1EEENS1F_4warp24FragmentIteratorTensorOpIS12_S15_dNSK_IdLi2ELb1EEESV_EENS1Q_20TileIteratorTensorOpIS12_S15_dSV_EENS1G_18SharedLoadIteratorINS1N_18CompactedThreadMapEdLi8EEENS1F_6thread17LinearCombinationIdLi1EddLNS1Z_9ScaleType4KindE0ELNS_15FloatRoundStyleE2EdEENSB_ILi0ELi4EEELi1ELi1EEENS4_30GemmIdentityThreadblockSwizzleILi1EEELNS_8FillModeE2EEEEEvNT_6ParamsE --------------------------
	.section	.nv.info._ZN7cutlass6KernelINS_4gemm6kernel14RankKUniversalINS1_11threadblock13MmaMultistageINS1_9GemmShapeILi32ELi32ELi16EEENS_9transform11threadblock28PredicatedTileAccessIteratorINS_11MatrixShapeILi32ELi16EEEdNS_6layout11ColumnMajorELi1ENS8_31PitchLinearWarpStripedThreadMapINS_16PitchLinearShapeILi32ELi16EEELi128ENSG_ILi16ELi2EEELi1EEENS_5ArrayIdLi1ELb1EEELb0ENSD_9NoPermuteEEENS9_25RegularTileAccessIteratorISC_dNSD_43ColumnMajorTensorOpMultiplicandCongruous64bELi1ESJ_Li8EEELNS_4arch14CacheOperation4KindE0ENSA_INSB_ILi16ELi32EEEdNSD_8RowMajorELi0ESJ_SL_Lb0ESM_EENSO_ISU_dNSD_40RowMajorTensorOpMultiplicandCongruous64bELi0ESJ_Li8EEELST_0EdSV_NS4_9MmaPolicyINS1_4warp11MmaTensorOpINS6_ILi16ELi16ELi16EEEdSP_dSX_dSV_NS10_17MmaTensorOpPolicyINSR_3MmaINS6_ILi8ELi8ELi4EEELi32EdSV_dSE_dSV_NSR_13OpMultiplyAddEEENSB_ILi1ELi1EEEEELi1ELb0EbEENSB_ILi0ELi0EEES1B_Li1EEELi3ELNS1_23SharedMemoryClearOptionE0EbEENS_8epilogue11threadblock8EpilogueIS7_S1A_Li1ENS1G_27PredicatedTileIteratorBlas3INS1G_26OutputTileOptimalThreadMapINS1G_15OutputTileShapeILi32ELi8ELi2ELi1ELi1EEENS1K_ILi1ELi2ELi1ELi1ELi2EEELi128ELi1ELi64EEEdLNS_8BlasModeE1EEENS1F_4warp24FragmentIteratorTensorOpIS12_S15_dNSK_IdLi2ELb1EEESV_EENS1Q_20TileIteratorTensorOpIS12_S15_dSV_EENS1G_18SharedLoadIteratorINS1N_18CompactedThreadMapEdLi8EEENS1F_6thread17LinearCombinationIdLi1EddLNS1Z_9ScaleType4KindE0ELNS_15FloatRoundStyleE2EdEENSB_ILi0ELi4EEELi1ELi1EEENS4_30GemmIdentityThreadblockSwizzleILi1EEELNS_8FillModeE2EEEEEvNT_6ParamsE,"",@"SHT_CUDA_INFO"
	.sectionflags	@""
	.align	4


	//----- nvinfo : EIATTR_CUDA_API_VERSION
	.align		4
        /*0000*/ 	.byte	0x04, 0x37
        /*0002*/ 	.short	(.L_20 - .L_19)
.L_19:
        /*0004*/ 	.word	0x00000082


	//----- nvinfo : EIATTR_KPARAM_INFO
	.align		4
.L_20:
        /*0008*/ 	.byte	0x04, 0x17
        /*000a*/ 	.short	(.L_22 - .L_21)
.L_21:
        /*000c*/ 	.word	0x00000000
        /*0010*/ 	.short	0x0000
        /*0012*/ 	.short	0x0000
        /*0014*/ 	.byte	0x00, 0xf0, 0xc1, 0x05


	//----- nvinfo : EIATTR_SPARSE_MMA_MASK
	.align		4
.L_22:
        /*0018*/ 	.byte	0x03, 0x50
        /*001a*/ 	.short	0x0000


	//----- nvinfo : EIATTR_MAXREG_COUNT
	.align		4
        /*001c*/ 	.byte	0x03, 0x1b
        /*001e*/ 	.short	0x00ff


	//----- nvinfo : EIATTR_NUM_BARRIERS
	.align		4
        /*0020*/ 	.byte	0x02, 0x4c
        /*0022*/ 	.byte	0x01
	.zero		1


	//----- nvinfo : EIATTR_MERCURY_ISA_VERSION
	.align		4
        /*0024*/ 	.byte	0x03, 0x5f
        /*0026*/ 	.short	0x0101


	//----- nvinfo : EIATTR_COOP_GROUP_MASK_REGIDS
	.align		4
        /*0028*/ 	.byte	0x04, 0x29
        /*002a*/ 	.short	(.L_24 - .L_23)


	//   ....[0]....
.L_23:
        /*002c*/ 	.word	0xffffffff


	//----- nvinfo : EIATTR_COOP_GROUP_INSTR_OFFSETS
	.align		4
.L_24:
        /*0030*/ 	.byte	0x04, 0x28
        /*0032*/ 	.short	(.L_26 - .L_25)


	//   ....[0]....
.L_25:
        /*0034*/ 	.word	0x00001040


	//----- nvinfo : EIATTR_EXIT_INSTR_OFFSETS
	.align		4
.L_26:
        /*0038*/ 	.byte	0x04, 0x1c
        /*003a*/ 	.short	(.L_28 - .L_27)


	//   ....[0]....
.L_27:
        /*003c*/ 	.word	0x00000110


	//   ....[1]....
        /*0040*/ 	.word	0x00000160


	//   ....[2]....
        /*0044*/ 	.word	0x000001a0


	//   ....[3]....
        /*0048*/ 	.word	0x000091e0


	//   ....[4]....
        /*004c*/ 	.word	0x00009250


	//   ....[5]....
        /*0050*/ 	.word	0x000093b0


	//----- nvinfo : EIATTR_CRS_STACK_SIZE
	.align		4
.L_28:
        /*0054*/ 	.byte	0x04, 0x1e
        /*0056*/ 	.short	(.L_30 - .L_29)
.L_29:
        /*0058*/ 	.word	0x00000000


	//----- nvinfo : EIATTR_CBANK_PARAM_SIZE
	.align		4
.L_30:
        /*005c*/ 	.byte	0x03, 0x19
        /*005e*/ 	.short	0x0170


	//----- nvinfo : EIATTR_PARAM_CBANK
	.align		4
        /*0060*/ 	.byte	0x04, 0x0a
        /*0062*/ 	.short	(.L_32 - .L_31)
	.align		4
.L_31:
        /*0064*/ 	.word	index@(.nv.constant0._ZN7cutlass6KernelINS_4gemm6kernel14RankKUniversalINS1_11threadblock13MmaMultistageINS1_9GemmShapeILi32ELi32ELi16EEENS_9transform11threadblock28PredicatedTileAccessIteratorINS_11MatrixShapeILi32ELi16EEEdNS_6layout11ColumnMajorELi1ENS8_31PitchLinearWarpStripedThreadMapINS_16PitchLinearShapeILi32ELi16EEELi128ENSG_ILi16ELi2EEELi1EEENS_5ArrayIdLi1ELb1EEELb0ENSD_9NoPermuteEEENS9_25RegularTileAccessIteratorISC_dNSD_43ColumnMajorTensorOpMultiplicandCongruous64bELi1ESJ_Li8EEELNS_4arch14CacheOperation4KindE0ENSA_INSB_ILi16ELi32EEEdNSD_8RowMajorELi0ESJ_SL_Lb0ESM_EENSO_ISU_dNSD_40RowMajorTensorOpMultiplicandCongruous64bELi0ESJ_Li8EEELST_0EdSV_NS4_9MmaPolicyINS1_4warp11MmaTensorOpINS6_ILi16ELi16ELi16EEEdSP_dSX_dSV_NS10_17MmaTensorOpPolicyINSR_3MmaINS6_ILi8ELi8ELi4EEELi32EdSV_dSE_dSV_NSR_13OpMultiplyAddEEENSB_ILi1ELi1EEEEELi1ELb0EbEENSB_ILi0ELi0EEES1B_Li1EEELi3ELNS1_23SharedMemoryClearOptionE0EbEENS_8epilogue11threadblock8EpilogueIS7_S1A_Li1ENS1G_27PredicatedTileIteratorBlas3INS1G_26OutputTileOptimalThreadMapINS1G_15OutputTileShapeILi32ELi8ELi2ELi1ELi1EEENS1K_ILi1ELi2ELi1ELi1ELi2EEELi128ELi1ELi64EEEdLNS_8BlasModeE1EEENS1F_4warp24FragmentIteratorTensorOpIS12_S15_dNSK_IdLi2ELb1EEESV_EENS1Q_20TileIteratorTensorOpIS12_S15_dSV_EENS1G_18SharedLoadIteratorINS1N_18CompactedThreadMapEdLi8EEENS1F_6thread17LinearCombinationIdLi1EddLNS1Z_9ScaleType4KindE0ELNS_15FloatRoundStyleE2EdEENSB_ILi0ELi4EEELi1ELi1EEENS4_30GemmIdentityThreadblockSwizzleILi1EEELNS_8FillModeE2EEEEEvNT_6ParamsE)
        /*0068*/ 	.short	0x0210
        /*006a*/ 	.short	0x0170


	//----- nvinfo : EIATTR_SW_WAR
	.align		4
.L_32:
        /*006c*/ 	.byte	0x04, 0x36
        /*006e*/ 	.short	(.L_34 - .L_33)
.L_33:
        /*0070*/ 	.word	0x00000008
.L_34:


//--------------------- .nv.callgraph             --------------------------
	.section	.nv.callgraph,"",@"SHT_CUDA_CALLGRAPH"
	.align	4
	.sectionentsize	8
	.align		4
        /*0000*/ 	.word	0x00000000
	.align		4
        /*0004*/ 	.word	0xffffffff
	.align		4
        /*0008*/ 	.word	0x00000000
	.align		4
        /*000c*/ 	.word	0xfffffffe
	.align		4
        /*0010*/ 	.word	0x00000000
	.align		4
        /*0014*/ 	.word	0xfffffffd
	.align		4
        /*0018*/ 	.word	0x00000000
	.align		4
        /*001c*/ 	.word	0xfffffffc


//--------------------- .nv.constant4             --------------------------
	.section	.nv.constant4,"a",@progbits
	.align	8
	.align		8
.nv.constant4:
        /*0000*/ 	.dword	_ZN39_INTERNAL_2818afe2_4_k_cu_6d57074a_26394cuda3std3__45__cpo5beginE
	.align		8
        /*0008*/ 	.dword	_ZN39_INTERNAL_2818afe2_4_k_cu_6d57074a_26394cuda3std3__45__cpo3endE
	.align		8
        /*0010*/ 	.dword	_ZN39_INTERNAL_2818afe2_4_k_cu_6d57074a_26394cuda3std3__45__cpo6cbeginE
	.align		8
        /*0018*/ 	.dword	_ZN39_INTERNAL_2818afe2_4_k_cu_6d57074a_26394cuda3std3__45__cpo4cendE
	.align		8
        /*0020*/ 	.dword	_ZN39_INTERNAL_2818afe2_4_k_cu_6d57074a_26394cuda3std3__441_GLOBAL__N__2818afe2_4_k_cu_6d57074a_26396ignoreE
	.align		8
        /*0028*/ 	.dword	_ZN39_INTERNAL_2818afe2_4_k_cu_6d57074a_26394cuda3std3__419piecewise_constructE
	.align		8
        /*0030*/ 	.dword	_ZN39_INTERNAL_2818afe2_4_k_cu_6d57074a_26394cuda3std3__48in_placeE
	.align		8
        /*0038*/ 	.dword	_ZN39_INTERNAL_2818afe2_4_k_cu_6d57074a_26394cuda3std6ranges3__45__cpo4swapE
	.align		8
        /*0040*/ 	.dword	_ZN39_INTERNAL_2818afe2_4_k_cu_6d57074a_26394cuda3std6ranges3__45__cpo9iter_moveE
	.align		8
        /*0048*/ 	.dword	_ZN39_INTERNAL_2818afe2_4_k_cu_6d57074a_26394cute7productE
	.align		8
        /*0050*/ 	.dword	_ZN39_INTERNAL_2818afe2_4_k_cu_6d57074a_26394cute1_E


//--------------------- .text._ZN7cutlass6KernelINS_4gemm6kernel14RankKUniversalINS1_11threadblock13MmaMultistageINS1_9GemmShapeILi32ELi32ELi16EEENS_9transform11threadblock28PredicatedTileAccessIteratorINS_11MatrixShapeILi32ELi16EEEdNS_6layout11ColumnMajorELi1ENS8_31PitchLinearWarpStripedThreadMapINS_16PitchLinearShapeILi32ELi16EEELi128ENSG_ILi16ELi2EEELi1EEENS_5ArrayIdLi1ELb1EEELb0ENSD_9NoPermuteEEENS9_25RegularTileAccessIteratorISC_dNSD_43ColumnMajorTensorOpMultiplicandCongruous64bELi1ESJ_Li8EEELNS_4arch14CacheOperation4KindE0ENSA_INSB_ILi16ELi32EEEdNSD_8RowMajorELi0ESJ_SL_Lb0ESM_EENSO_ISU_dNSD_40RowMajorTensorOpMultiplicandCongruous64bELi0ESJ_Li8EEELST_0EdSV_NS4_9MmaPolicyINS1_4warp11MmaTensorOpINS6_ILi16ELi16ELi16EEEdSP_dSX_dSV_NS10_17MmaTensorOpPolicyINSR_3MmaINS6_ILi8ELi8ELi4EEELi32EdSV_dSE_dSV_NSR_13OpMultiplyAddEEENSB_ILi1ELi1EEEEELi1ELb0EbEENSB_ILi0ELi0EEES1B_Li1EEELi3ELNS1_23SharedMemoryClearOptionE0EbEENS_8epilogue11threadblock8EpilogueIS7_S1A_Li1ENS1G_27PredicatedTileIteratorBlas3INS1G_26OutputTileOptimalThreadMapINS1G_15OutputTileShapeILi32ELi8ELi2ELi1ELi1EEENS1K_ILi1ELi2ELi1ELi1ELi2EEELi128ELi1ELi64EEEdLNS_8BlasModeE1EEENS1F_4warp24FragmentIteratorTensorOpIS12_S15_dNSK_IdLi2ELb1EEESV_EENS1Q_20TileIteratorTensorOpIS12_S15_dSV_EENS1G_18SharedLoadIteratorINS1N_18CompactedThreadMapEdLi8EEENS1F_6thread17LinearCombinationIdLi1EddLNS1Z_9ScaleType4KindE0ELNS_15FloatRoundStyleE2EdEENSB_ILi0ELi4EEELi1ELi1EEENS4_30GemmIdentityThreadblockSwizzleILi1EEELNS_8FillModeE2EEEEEvNT_6ParamsE --------------------------
	.section	.text._ZN7cutlass6KernelINS_4gemm6kernel14RankKUniversalINS1_11threadblock13MmaMultistageINS1_9GemmShapeILi32ELi32ELi16EEENS_9transform11threadblock28PredicatedTileAccessIteratorINS_11MatrixShapeILi32ELi16EEEdNS_6layout11ColumnMajorELi1ENS8_31PitchLinearWarpStripedThreadMapINS_16PitchLinearShapeILi32ELi16EEELi128ENSG_ILi16ELi2EEELi1EEENS_5ArrayIdLi1ELb1EEELb0ENSD_9NoPermuteEEENS9_25RegularTileAccessIteratorISC_dNSD_43ColumnMajorTensorOpMultiplicandCongruous64bELi1ESJ_Li8EEELNS_4arch14CacheOperation4KindE0ENSA_INSB_ILi16ELi32EEEdNSD_8RowMajorELi0ESJ_SL_Lb0ESM_EENSO_ISU_dNSD_40RowMajorTensorOpMultiplicandCongruous64bELi0ESJ_Li8EEELST_0EdSV_NS4_9MmaPolicyINS1_4warp11MmaTensorOpINS6_ILi16ELi16ELi16EEEdSP_dSX_dSV_NS10_17MmaTensorOpPolicyINSR_3MmaINS6_ILi8ELi8ELi4EEELi32EdSV_dSE_dSV_NSR_13OpMultiplyAddEEENSB_ILi1ELi1EEEEELi1ELb0EbEENSB_ILi0ELi0EEES1B_Li1EEELi3ELNS1_23SharedMemoryClearOptionE0EbEENS_8epilogue11threadblock8EpilogueIS7_S1A_Li1ENS1G_27PredicatedTileIteratorBlas3INS1G_26OutputTileOptimalThreadMapINS1G_15OutputTileShapeILi32ELi8ELi2ELi1ELi1EEENS1K_ILi1ELi2ELi1ELi1ELi2EEELi128ELi1ELi64EEEdLNS_8BlasModeE1EEENS1F_4warp24FragmentIteratorTensorOpIS12_S15_dNSK_IdLi2ELb1EEESV_EENS1Q_20TileIteratorTensorOpIS12_S15_dSV_EENS1G_18SharedLoadIteratorINS1N_18CompactedThreadMapEdLi8EEENS1F_6thread17LinearCombinationIdLi1EddLNS1Z_9ScaleType4KindE0ELNS_15FloatRoundStyleE2EdEENSB_ILi0ELi4EEELi1ELi1EEENS4_30GemmIdentityThreadblockSwizzleILi1EEELNS_8FillModeE2EEEEEvNT_6ParamsE,"ax",@progbits
	.align	128
.text._ZN7cutlass6KernelINS_4gemm6kernel14RankKUniversalINS1_11threadblock13MmaMultistageINS1_9GemmShapeILi32ELi32ELi16EEENS_9transform11threadblock28PredicatedTileAccessIteratorINS_11MatrixShapeILi32ELi16EEEdNS_6layout11ColumnMajorELi1ENS8_31PitchLinearWarpStripedThreadMapINS_16PitchLinearShapeILi32ELi16EEELi128ENSG_ILi16ELi2EEELi1EEENS_5ArrayIdLi1ELb1EEELb0ENSD_9NoPermuteEEENS9_25RegularTileAccessIteratorISC_dNSD_43ColumnMajorTensorOpMultiplicandCongruous64bELi1ESJ_Li8EEELNS_4arch14CacheOperation4KindE0ENSA_INSB_ILi16ELi32EEEdNSD_8RowMajorELi0ESJ_SL_Lb0ESM_EENSO_ISU_dNSD_40RowMajorTensorOpMultiplicandCongruous64bELi0ESJ_Li8EEELST_0EdSV_NS4_9MmaPolicyINS1_4warp11MmaTensorOpINS6_ILi16ELi16ELi16EEEdSP_dSX_dSV_NS10_17MmaTensorOpPolicyINSR_3MmaINS6_ILi8ELi8ELi4EEELi32EdSV_dSE_dSV_NSR_13OpMultiplyAddEEENSB_ILi1ELi1EEEEELi1ELb0EbEENSB_ILi0ELi0EEES1B_Li1EEELi3ELNS1_23SharedMemoryClearOptionE0EbEENS_8epilogue11threadblock8EpilogueIS7_S1A_Li1ENS1G_27PredicatedTileIteratorBlas3INS1G_26OutputTileOptimalThreadMapINS1G_15OutputTileShapeILi32ELi8ELi2ELi1ELi1EEENS1K_ILi1ELi2ELi1ELi1ELi2EEELi128ELi1ELi64EEEdLNS_8BlasModeE1EEENS1F_4warp24FragmentIteratorTensorOpIS12_S15_dNSK_IdLi2ELb1EEESV_EENS1Q_20TileIteratorTensorOpIS12_S15_dSV_EENS1G_18SharedLoadIteratorINS1N_18CompactedThreadMapEdLi8EEENS1F_6thread17LinearCombinationIdLi1EddLNS1Z_9ScaleType4KindE0ELNS_15FloatRoundStyleE2EdEENSB_ILi0ELi4EEELi1ELi1EEENS4_30GemmIdentityThreadblockSwizzleILi1EEELNS_8FillModeE2EEEEEvNT_6ParamsE:
        .type           _ZN7cutlass6KernelINS_4gemm6kernel14RankKUniversalINS1_11threadblock13MmaMultistageINS1_9GemmShapeILi32ELi32ELi16EEENS_9transform11threadblock28PredicatedTileAccessIteratorINS_11MatrixShapeILi32ELi16EEEdNS_6layout11ColumnMajorELi1ENS8_31PitchLinearWarpStripedThreadMapINS_16PitchLinearShapeILi32ELi16EEELi128ENSG_ILi16ELi2EEELi1EEENS_5ArrayIdLi1ELb1EEELb0ENSD_9NoPermuteEEENS9_25RegularTileAccessIteratorISC_dNSD_43ColumnMajorTensorOpMultiplicandCongruous64bELi1ESJ_Li8EEELNS_4arch14CacheOperation4KindE0ENSA_INSB_ILi16ELi32EEEdNSD_8RowMajorELi0ESJ_SL_Lb0ESM_EENSO_ISU_dNSD_40RowMajorTensorOpMultiplicandCongruous64bELi0ESJ_Li8EEELST_0EdSV_NS4_9MmaPolicyINS1_4warp11MmaTensorOpINS6_ILi16ELi16ELi16EEEdSP_dSX_dSV_NS10_17MmaTensorOpPolicyINSR_3MmaINS6_ILi8ELi8ELi4EEELi32EdSV_dSE_dSV_NSR_13OpMultiplyAddEEENSB_ILi1ELi1EEEEELi1ELb0EbEENSB_ILi0ELi0EEES1B_Li1EEELi3ELNS1_23SharedMemoryClearOptionE0EbEENS_8epilogue11threadblock8EpilogueIS7_S1A_Li1ENS1G_27PredicatedTileIteratorBlas3INS1G_26OutputTileOptimalThreadMapINS1G_15OutputTileShapeILi32ELi8ELi2ELi1ELi1EEENS1K_ILi1ELi2ELi1ELi1ELi2EEELi128ELi1ELi64EEEdLNS_8BlasModeE1EEENS1F_4warp24FragmentIteratorTensorOpIS12_S15_dNSK_IdLi2ELb1EEESV_EENS1Q_20TileIteratorTensorOpIS12_S15_dSV_EENS1G_18SharedLoadIteratorINS1N_18CompactedThreadMapEdLi8EEENS1F_6thread17LinearCombinationIdLi1EddLNS1Z_9ScaleType4KindE0ELNS_15FloatRoundStyleE2EdEENSB_ILi0ELi4EEELi1ELi1EEENS4_30GemmIdentityThreadblockSwizzleILi1EEELNS_8FillModeE2EEEEEvNT_6ParamsE,@function
        .size           _ZN7cutlass6KernelINS_4gemm6kernel14RankKUniversalINS1_11threadblock13MmaMultistageINS1_9GemmShapeILi32ELi32ELi16EEENS_9transform11threadblock28PredicatedTileAccessIteratorINS_11MatrixShapeILi32ELi16EEEdNS_6layout11ColumnMajorELi1ENS8_31PitchLinearWarpStripedThreadMapINS_16PitchLinearShapeILi32ELi16EEELi128ENSG_ILi16ELi2EEELi1EEENS_5ArrayIdLi1ELb1EEELb0ENSD_9NoPermuteEEENS9_25RegularTileAccessIteratorISC_dNSD_43ColumnMajorTensorOpMultiplicandCongruous64bELi1ESJ_Li8EEELNS_4arch14CacheOperation4KindE0ENSA_INSB_ILi16ELi32EEEdNSD_8RowMajorELi0ESJ_SL_Lb0ESM_EENSO_ISU_dNSD_40RowMajorTensorOpMultiplicandCongruous64bELi0ESJ_Li8EEELST_0EdSV_NS4_9MmaPolicyINS1_4warp11MmaTensorOpINS6_ILi16ELi16ELi16EEEdSP_dSX_dSV_NS10_17MmaTensorOpPolicyINSR_3MmaINS6_ILi8ELi8ELi4EEELi32EdSV_dSE_dSV_NSR_13OpMultiplyAddEEENSB_ILi1ELi1EEEEELi1ELb0EbEENSB_ILi0ELi0EEES1B_Li1EEELi3ELNS1_23SharedMemoryClearOptionE0EbEENS_8epilogue11threadblock8EpilogueIS7_S1A_Li1ENS1G_27PredicatedTileIteratorBlas3INS1G_26OutputTileOptimalThreadMapINS1G_15OutputTileShapeILi32ELi8ELi2ELi1ELi1EEENS1K_ILi1ELi2ELi1ELi1ELi2EEELi128ELi1ELi64EEEdLNS_8BlasModeE1EEENS1F_4warp24FragmentIteratorTensorOpIS12_S15_dNSK_IdLi2ELb1EEESV_EENS1Q_20TileIteratorTensorOpIS12_S15_dSV_EENS1G_18SharedLoadIteratorINS1N_18CompactedThreadMapEdLi8EEENS1F_6thread17LinearCombinationIdLi1EddLNS1Z_9ScaleType4KindE0ELNS_15FloatRoundStyleE2EdEENSB_ILi0ELi4EEELi1ELi1EEENS4_30GemmIdentityThreadblockSwizzleILi1EEELNS_8FillModeE2EEEEEvNT_6ParamsE,(.L_x_107 - _ZN7cutlass6KernelINS_4gemm6kernel14RankKUniversalINS1_11threadblock13MmaMultistageINS1_9GemmShapeILi32ELi32ELi16EEENS_9transform11threadblock28PredicatedTileAccessIteratorINS_11MatrixShapeILi32ELi16EEEdNS_6layout11ColumnMajorELi1ENS8_31PitchLinearWarpStripedThreadMapINS_16PitchLinearShapeILi32ELi16EEELi128ENSG_ILi16ELi2EEELi1EEENS_5ArrayIdLi1ELb1EEELb0ENSD_9NoPermuteEEENS9_25RegularTileAccessIteratorISC_dNSD_43ColumnMajorTensorOpMultiplicandCongruous64bELi1ESJ_Li8EEELNS_4arch14CacheOperation4KindE0ENSA_INSB_ILi16ELi32EEEdNSD_8RowMajorELi0ESJ_SL_Lb0ESM_EENSO_ISU_dNSD_40RowMajorTensorOpMultiplicandCongruous64bELi0ESJ_Li8EEELST_0EdSV_NS4_9MmaPolicyINS1_4warp11MmaTensorOpINS6_ILi16ELi16ELi16EEEdSP_dSX_dSV_NS10_17MmaTensorOpPolicyINSR_3MmaINS6_ILi8ELi8ELi4EEELi32EdSV_dSE_dSV_NSR_13OpMultiplyAddEEENSB_ILi1ELi1EEEEELi1ELb0EbEENSB_ILi0ELi0EEES1B_Li1EEELi3ELNS1_23SharedMemoryClearOptionE0EbEENS_8epilogue11threadblock8EpilogueIS7_S1A_Li1ENS1G_27PredicatedTileIteratorBlas3INS1G_26OutputTileOptimalThreadMapINS1G_15OutputTileShapeILi32ELi8ELi2ELi1ELi1EEENS1K_ILi1ELi2ELi1ELi1ELi2EEELi128ELi1ELi64EEEdLNS_8BlasModeE1EEENS1F_4warp24FragmentIteratorTensorOpIS12_S15_dNSK_IdLi2ELb1EEESV_EENS1Q_20TileIteratorTensorOpIS12_S15_dSV_EENS1G_18SharedLoadIteratorINS1N_18CompactedThreadMapEdLi8EEENS1F_6thread17LinearCombinationIdLi1EddLNS1Z_9ScaleType4KindE0ELNS_15FloatRoundStyleE2EdEENSB_ILi0ELi4EEELi1ELi1EEENS4_30GemmIdentityThreadblockSwizzleILi1EEELNS_8FillModeE2EEEEEvNT_6ParamsE)
        .other          _ZN7cutlass6KernelINS_4gemm6kernel14RankKUniversalINS1_11threadblock13MmaMultistageINS1_9GemmShapeILi32ELi32ELi16EEENS_9transform11threadblock28PredicatedTileAccessIteratorINS_11MatrixShapeILi32ELi16EEEdNS_6layout11ColumnMajorELi1ENS8_31PitchLinearWarpStripedThreadMapINS_16PitchLinearShapeILi32ELi16EEELi128ENSG_ILi16ELi2EEELi1EEENS_5ArrayIdLi1ELb1EEELb0ENSD_9NoPermuteEEENS9_25RegularTileAccessIteratorISC_dNSD_43ColumnMajorTensorOpMultiplicandCongruous64bELi1ESJ_Li8EEELNS_4arch14CacheOperation4KindE0ENSA_INSB_ILi16ELi32EEEdNSD_8RowMajorELi0ESJ_SL_Lb0ESM_EENSO_ISU_dNSD_40RowMajorTensorOpMultiplicandCongruous64bELi0ESJ_Li8EEELST_0EdSV_NS4_9MmaPolicyINS1_4warp11MmaTensorOpINS6_ILi16ELi16ELi16EEEdSP_dSX_dSV_NS10_17MmaTensorOpPolicyINSR_3MmaINS6_ILi8ELi8ELi4EEELi32EdSV_dSE_dSV_NSR_13OpMultiplyAddEEENSB_ILi1ELi1EEEEELi1ELb0EbEENSB_ILi0ELi0EEES1B_Li1EEELi3ELNS1_23SharedMemoryClearOptionE0EbEENS_8epilogue11threadblock8EpilogueIS7_S1A_Li1ENS1G_27PredicatedTileIteratorBlas3INS1G_26OutputTileOptimalThreadMapINS1G_15OutputTileShapeILi32ELi8ELi2ELi1ELi1EEENS1K_ILi1ELi2ELi1ELi1ELi2EEELi128ELi1ELi64EEEdLNS_8BlasModeE1EEENS1F_4warp24FragmentIteratorTensorOpIS12_S15_dNSK_IdLi2ELb1EEESV_EENS1Q_20TileIteratorTensorOpIS12_S15_dSV_EENS1G_18SharedLoadIteratorINS1N_18CompactedThreadMapEdLi8EEENS1F_6thread17LinearCombinationIdLi1EddLNS1Z_9ScaleType4KindE0ELNS_15FloatRoundStyleE2EdEENSB_ILi0ELi4EEELi1ELi1EEENS4_30GemmIdentityThreadblockSwizzleILi1EEELNS_8FillModeE2EEEEEvNT_6ParamsE,@"STO_CUDA_ENTRY STV_DEFAULT"
_ZN7cutlass6KernelINS_4gemm6kernel14RankKUniversalINS1_11threadblock13MmaMultistageINS1_9GemmShapeILi32ELi32ELi16EEENS_9transform11threadblock28PredicatedTileAccessIteratorINS_11MatrixShapeILi32ELi16EEEdNS_6layout11ColumnMajorELi1ENS8_31PitchLinearWarpStripedThreadMapINS_16PitchLinearShapeILi32ELi16EEELi128ENSG_ILi16ELi2EEELi1EEENS_5ArrayIdLi1ELb1EEELb0ENSD_9NoPermuteEEENS9_25RegularTileAccessIteratorISC_dNSD_43ColumnMajorTensorOpMultiplicandCongruous64bELi1ESJ_Li8EEELNS_4arch14CacheOperation4KindE0ENSA_INSB_ILi16ELi32EEEdNSD_8RowMajorELi0ESJ_SL_Lb0ESM_EENSO_ISU_dNSD_40RowMajorTensorOpMultiplicandCongruous64bELi0ESJ_Li8EEELST_0EdSV_NS4_9MmaPolicyINS1_4warp11MmaTensorOpINS6_ILi16ELi16ELi16EEEdSP_dSX_dSV_NS10_17MmaTensorOpPolicyINSR_3MmaINS6_ILi8ELi8ELi4EEELi32EdSV_dSE_dSV_NSR_13OpMultiplyAddEEENSB_ILi1ELi1EEEEELi1ELb0EbEENSB_ILi0ELi0EEES1B_Li1EEELi3ELNS1_23SharedMemoryClearOptionE0EbEENS_8epilogue11threadblock8EpilogueIS7_S1A_Li1ENS1G_27PredicatedTileIteratorBlas3INS1G_26OutputTileOptimalThreadMapINS1G_15OutputTileShapeILi32ELi8ELi2ELi1ELi1EEENS1K_ILi1ELi2ELi1ELi1ELi2EEELi128ELi1ELi64EEEdLNS_8BlasModeE1EEENS1F_4warp24FragmentIteratorTensorOpIS12_S15_dNSK_IdLi2ELb1EEESV_EENS1Q_20TileIteratorTensorOpIS12_S15_dSV_EENS1G_18SharedLoadIteratorINS1N_18CompactedThreadMapEdLi8EEENS1F_6thread17LinearCombinationIdLi1EddLNS1Z_9ScaleType4KindE0ELNS_15FloatRoundStyleE2EdEENSB_ILi0ELi4EEELi1ELi1EEENS4_30GemmIdentityThreadblockSwizzleILi1EEELNS_8FillModeE2EEEEEvNT_6ParamsE:
[----:B------:R-:W-:Y:S08]  /*0000*/  LDC R1, c[0x0][0x28] ;  /* 0x00000a00ff017b82 */ /* 0x000ff00000000800 */
[----:B------:R-:W1:Y:S01]  /*0010*/  LDC.64 R2, c[0x0][0x2f8] ;  /* 0x0000be00ff027b82 */ /* 0x000e620000000a00 */
[----:B------:R-:W-:Y:S01]  /*0020*/  ULDC.64 UR4, c[0x0][0x2f0] ;  /* 0x0000bc0000047ab9 */ /* 0x000fe20000000a00 */
[----:B------:R-:W2:Y:S01]  /*0030*/  S2R R47, SR_CTAID.Z ;  /* 0x00000000002f7919 */ /* 0x000ea20000002700 */
[----:B------:R-:W-:Y:S01]  /*0040*/  DSETP.NEU.AND P1, PT, RZ, UR4, PT ;  /* 0x00000004ff007e2a */ /* 0x000fe2000bf2d000 */
[----:B------:R-:W-:Y:S01]  /*0050*/  IMAD.MOV.U32 R0, RZ, RZ, -0x1 ;  /* 0xffffffffff007424 */ /* 0x000fe200078e00ff */
[----:B------:R-:W-:Y:S01]  /*0060*/  ULDC.U8 UR4, c[0x0][0x378] ;  /* 0x0000de0000047ab9 */ /* 0x000fe20000000000 */
[----:B------:R-:W-:-:S02]  /*0070*/  ULDC UR5, c[0x0][0x228] ;  /* 0x00008a0000057ab9 */ /* 0x000fc40000000800 */
[----:B------:R-:W3:Y:S01]  /*0080*/  S2UR UR6, SR_CTAID.Y ;  /* 0x00000000000679c3 */ /* 0x000ee20000002600 */
[----:B------:R-:W-:Y:S02]  /*0090*/  ISETP.NE.AND P1, PT, RZ, UR4, !P1 ;  /* 0x00000004ff007c0c */ /* 0x000fe4000cf25270 */
[----:B------:R-:W-:-:S05]  /*00a0*/  SHF.L.U32 R0, R0, UR5, RZ ;  /* 0x0000000500007c19 */ /* 0x000fca00080006ff */
[----:B------:R-:W4:Y:S01]  /*00b0*/  S2UR UR7, SR_CTAID.X ;  /* 0x00000000000779c3 */ /* 0x000f220000002500 */
[----:B-1----:R-:W-:Y:S01]  /*00c0*/  DSETP.EQ.AND P0, PT, R2, 1, PT ;  /* 0x3ff000000200742a */ /* 0x002fe20003f02000 */
[----:B---3--:R-:W-:Y:S01]  /*00d0*/  USHF.L.U32 UR6, UR6, UR5, URZ ;  /* 0x0000000506067299 */ /* 0x008fe2000800063f */
[----:B----4-:R-:W-:Y:S01]  /*00e0*/  LOP3.LUT R49, R0, UR7, RZ, 0xc, !PT ;  /* 0x0000000700317c12 */ /* 0x010fe2000f8e0cff */
[----:B------:R-:W-:-:S04]  /*00f0*/  USHF.R.S32.HI UR5, URZ, UR5, UR7 ;  /* 0x000000053f057299 */ /* 0x000fc80008011407 */
[----:B------:R-:W-:-:S07]  /*0100*/  VIADD R49, R49, UR6 ;  /* 0x0000000631317c36 */ /* 0x000fce0008000000 */
[----:B--2---:R-:W-:Y:S05]  /*0110*/  @P1 EXIT P0 ;  /* 0x000000000000194d */ /* 0x004fea0000000000 */
[----:B------:R-:W1:Y:S01]  /*0120*/  LDC R0, c[0x0][0x21c] ;  /* 0x00008700ff007b82 */ /* 0x000e620000000800 */
[----:B------:R-:W-:Y:S02]  /*0130*/  ULDC UR4, c[0x0][0x220] ;  /* 0x0000880000047ab9 */ /* 0x000fe40000000800 */
[----:B------:R-:W-:-:S04]  /*0140*/  ISETP.GE.AND P0, PT, R49, UR4, PT ;  /* 0x0000000431007c0c */ /* 0x000fc8000bf06270 */
[----:B-1----:R-:W-:-:S13]  /*0150*/  ISETP.LE.OR P0, PT, R0, UR5, P0 ;  /* 0x0000000500007c0c */ /* 0x002fda0008703670 */
[----:B------:R-:W-:Y:S05]  /*0160*/  @P0 EXIT ;  /* 0x000000000000094d */ /* 0x000fea0003800000 */
[----:B------:R-:W-:Y:S01]  /*0170*/  USHF.L.U32 UR8, UR5, 0x5, URZ ;  /* 0x0000000505087899 */ /* 0x000fe2000800063f */
[----:B------:R-:W-:-:S05]  /*0180*/  LEA R0, R49, 0x20, 0x5 ;  /* 0x0000002031007811 */ /* 0x000fca00078e28ff */
[----:B------:R-:W-:-:S13]  /*0190*/  ISETP.LE.AND P0, PT, R0, UR8, PT ;  /* 0x0000000800007c0c */ /* 0x000fda000bf03270 */
[----:B------:R-:W-:Y:S05]  /*01a0*/  @P0 EXIT ;  /* 0x000000000000094d */ /* 0x000fea0003800000 */
[----:B------:R-:W1:Y:S01]  /*01b0*/  LDC R2, c[0x0][0x320] ;  /* 0x0000c800ff027b82 */ /* 0x000e620000000800 */
[----:B------:R-:W-:Y:S01]  /*01c0*/  ULDC.64 UR6, c[0x0][0x330] ;  /* 0x0000cc0000067ab9 */ /* 0x000fe20000000a00 */
[----:B------:R-:W-:Y:S01]  /*01d0*/  ULDC.64 UR4, c[0x0][0x338] ;  /* 0x0000ce0000047ab9 */ /* 0x000fe20000000a00 */
[----:B------:R-:W-:Y:S01]  /*01e0*/  IMAD.U32 R28, RZ, RZ, UR6 ;  /* 0x00000006ff1c7e24 */ /* 0x000fe2000f8e00ff */
[----:B------:R-:W-:Y:S01]  /*01f0*/  MOV R22, UR4 ;  /* 0x0000000400167c02 */ /* 0x000fe20008000f00 */
[----:B------:R-:W-:Y:S01]  /*0200*/  IMAD.U32 R29, RZ, RZ, UR7 ;  /* 0x00000007ff1d7e24 */ /* 0x000fe2000f8e00ff */
[----:B------:R-:W-:Y:S01]  /*0210*/  MOV R23, UR5 ;  /* 0x0000000500177c02 */ /* 0x000fe20008000f00 */
[----:B------:R-:W-:Y:S01]  /*0220*/  ULDC.64 UR12, c[0x0][0x208] ;  /* 0x00008200000c7ab9 */ /* 0x000fe20000000a00 */
[----:B-1----:R-:W-:-:S13]  /*0230*/  ISETP.GE.U32.AND P0, PT, R2, 0x2, PT ;  /* 0x000000020200780c */ /* 0x002fda0003f06070 */
[----:B------:R-:W-:Y:S05]  /*0240*/  @!P0 BRA `(.L_x_0) ;  /* 0x0000000000808947 */ /* 0x000fea0003800000 */
[----:B------:R-:W-:Y:S01]  /*0250*/  ISETP.NE.AND P0, PT, R2, 0x2, PT ;  /* 0x000000020200780c */ /* 0x000fe20003f05270 */
[----:B------:R-:W-:Y:S01]  /*0260*/  ULDC UR4, c[0x0][0x218] ;  /* 0x0000860000047ab9 */ /* 0x000fe20000000800 */
[----:B------:R-:W-:Y:S01]  /*0270*/  IMAD.MOV.U32 R8, RZ, RZ, RZ ;  /* 0x000000ffff087224 */ /* 0x000fe200078e00ff */
[----:B------:R-:W-:-:S10]  /*0280*/  MOV R0, UR4 ;  /* 0x0000000400007c02 */ /* 0x000fd40008000f00 */
[----:B------:R-:W-:Y:S05]  /*0290*/  @!P0 BRA `(.L_x_1) ;  /* 0x0000000000248947 */ /* 0x000fea0003800000 */
[----:B------:R-:W-:-:S13]  /*02a0*/  ISETP.NE.AND P0, PT, R2, 0x3, PT ;  /* 0x000000030200780c */ /* 0x000fda0003f05270 */
[----:B------:R-:W-:Y:S05]  /*02b0*/  @P0 BRA `(.L_x_2) ;  /* 0x0000000000800947 */ /* 0x000fea0003800000 */
[----:B------:R-:W1:Y:S08]  /*02c0*/  LDC.64 R28, c[0x0][0x330] ;  /* 0x0000cc00ff1c7b82 */ /* 0x000e700000000a00 */
[----:B------:R-:W2:Y:S01]  /*02d0*/  LDC.64 R22, c[0x0][0x338] ;  /* 0x0000ce00ff167b82 */ /* 0x000ea20000000a00 */
[----:B-1----:R-:W-:-:S06]  /*02e0*/  IMAD.WIDE R28, R47, 0x8, R28 ;  /* 0x000000082f1c7825 */ /* 0x002fcc00078e021c */
[----:B------:R-:W4:Y:S01]  /*02f0*/  LDG.E.64 R28, desc[UR12][R28.64] ;  /* 0x0000000c1c1c7981 */ /* 0x000f22000c1e1b00 */
[----:B--2---:R-:W-:-:S06]  /*0300*/  IMAD.WIDE R22, R47, 0x8, R22 ;  /* 0x000000082f167825 */ /* 0x004fcc00078e0216 */
[----:B------:R-:W4:Y:S01]  /*0310*/  LDG.E.64 R22, desc[UR12][R22.64] ;  /* 0x0000000c16167981 */ /* 0x000f22000c1e1b00 */
[----:B------:R-:W-:Y:S05]  /*0320*/  BRA `(.L_x_2) ;  /* 0x0000000000647947 */ /* 0x000fea0003800000 */
.L_x_1:
[----:B------:R-:W1:Y:S01]  /*0330*/  LDC.64 R4, c[0x0][0x350] ;  /* 0x0000d400ff047b82 */ /* 0x000e620000000a00 */
[----:B------:R-:W-:-:S07]  /*0340*/  SHF.R.S32.HI R6, RZ, 0x1f, R47 ;  /* 0x0000001fff067819 */ /* 0x000fce000001142f */
[----:B------:R-:W2:Y:S08]  /*0350*/  LDC.64 R2, c[0x0][0x358] ;  /* 0x0000d600ff027b82 */ /* 0x000eb00000000a00 */
[----:B------:R-:W3:Y:S08]  /*0360*/  LDC.64 R28, c[0x0][0x330] ;  /* 0x0000cc00ff1c7b82 */ /* 0x000ef00000000a00 */
[----:B------:R-:W4:Y:S01]  /*0370*/  LDC.64 R22, c[0x0][0x338] ;  /* 0x0000ce00ff167b82 */ /* 0x000f220000000a00 */
[----:B-1----:R-:W-:-:S02]  /*0380*/  IMAD R7, R6, R4, RZ ;  /* 0x0000000406077224 */ /* 0x002fc400078e02ff */
[----:B------:R-:W-:-:S04]  /*0390*/  IMAD.WIDE.U32 R12, R47, R4, RZ ;  /* 0x000000042f0c7225 */ /* 0x000fc800078e00ff */
[C---:B------:R-:W-:Y:S02]  /*03a0*/  IMAD R5, R47.reuse, R5, R7 ;  /* 0x000000052f057224 */ /* 0x040fe400078e0207 */
[-C--:B--2---:R-:W-:Y:S02]  /*03b0*/  IMAD R6, R6, R2.reuse, RZ ;  /* 0x0000000206067224 */ /* 0x084fe400078e02ff */
[----:B------:R-:W-:Y:S01]  /*03c0*/  IMAD.WIDE.U32 R10, R47, R2, RZ ;  /* 0x000000022f0a7225 */ /* 0x000fe200078e00ff */
[----:B------:R-:W-:-:S03]  /*03d0*/  IADD3 R5, R13, R5, RZ ;  /* 0x000000050d057210 */ /* 0x000fc60007ffe0ff */
[----:B------:R-:W-:Y:S01]  /*03e0*/  IMAD R3, R47, R3, R6 ;  /* 0x000000032f037224 */ /* 0x000fe200078e0206 */
[----:B---3--:R-:W-:-:S04]  /*03f0*/  LEA R28, P1, R12, R28, 0x3 ;  /* 0x0000001c0c1c7211 */ /* 0x008fc800078218ff */
[----:B------:R-:W-:Y:S02]  /*0400*/  IADD3 R3, R11, R3, RZ ;  /* 0x000000030b037210 */ /* 0x000fe40007ffe0ff */
[----:B------:R-:W-:Y:S02]  /*0410*/  LEA.HI.X R29, R12, R29, R5, 0x3, P1 ;  /* 0x0000001d0c1d7211 */ /* 0x000fe400008f1c05 */
[----:B----4-:R-:W-:-:S04]  /*0420*/  LEA R22, P0, R10, R22, 0x3 ;  /* 0x000000160a167211 */ /* 0x010fc800078018ff */
[----:B------:R-:W-:Y:S01]  /*0430*/  LEA.HI.X R23, R10, R23, R3, 0x3, P0 ;  /* 0x000000170a177211 */ /* 0x000fe200000f1c03 */
[----:B------:R-:W-:Y:S08]  /*0440*/  BRA `(.L_x_2) ;  /* 0x00000000001c7947 */ /* 0x000ff00003800000 */
.L_x_0:
[----:B------:R-:W1:Y:S01]  /*0450*/  LDC R0, c[0x0][0x224] ;  /* 0x00008900ff007b82 */ /* 0x000e620000000800 */
[----:B------:R-:W-:-:S07]  /*0460*/  IADD3 R2, R47, 0x1, RZ ;  /* 0x000000012f027810 */ /* 0x000fce0007ffe0ff */
[----:B------:R-:W2:Y:S01]  /*0470*/  LDC R8, c[0x0][0x328] ;  /* 0x0000ca00ff087b82 */ /* 0x000ea20000000800 */
[C---:B-1----:R-:W-:Y:S01]  /*0480*/  ISETP.GE.AND P0, PT, R2.reuse, R0, PT ;  /* 0x000000000200720c */ /* 0x042fe20003f06270 */
[-C--:B--2---:R-:W-:Y:S02]  /*0490*/  IMAD R0, R2, R8.reuse, RZ ;  /* 0x0000000802007224 */ /* 0x084fe400078e02ff */
[----:B------:R-:W-:-:S10]  /*04a0*/  IMAD R8, R47, R8, RZ ;  /* 0x000000082f087224 */ /* 0x000fd400078e02ff */
[----:B------:R-:W1:Y:S02]  /*04b0*/  @P0 LDC R0, c[0x0][0x218] ;  /* 0x00008600ff000b82 */ /* 0x000e640000000800 */
.L_x_2:
[----:B------:R-:W2:Y:S01]  /*04c0*/  S2R R46, SR_TID.X ;  /* 0x00000000002e7919 */ /* 0x000ea20000002100 */
[C-C-:B-1----:R-:W-:Y:S01]  /*04d0*/  IMAD.IADD R3, R0.reuse, 0x1, -R8.reuse ;  /* 0x0000000100037824 */ /* 0x142fe200078e0a08 */
[----:B------:R-:W-:Y:S01]  /*04e0*/  IADD3 R32, R0, 0xf, -R8 ;  /* 0x0000000f00207810 */ /* 0x000fe20007ffe808 */
[----:B------:R-:W-:Y:S01]  /*04f0*/  ULDC.64 UR10, c[0x0][0x250] ;  /* 0x00009400000a7ab9 */ /* 0x000fe20000000a00 */
[----:B------:R-:W-:Y:S01]  /*0500*/  ULDC.64 UR6, c[0x0][0x210] ;  /* 0x0000840000067ab9 */ /* 0x000fe20000000a00 */
[----:B------:R-:W-:Y:S01]  /*0510*/  ULDC.64 UR4, c[0x0][0x230] ;  /* 0x00008c0000047ab9 */ /* 0x000fe20000000a00 */
[----:B------:R-:W-:Y:S01]  /*0520*/  SHF.R.S32.HI R38, RZ, 0x1f, R3 ;  /* 0x0000001fff267819 */ /* 0x000fe20000011403 */
[----:B------:R-:W1:Y:S01]  /*0530*/  LDC.64 R30, c[0x0][0x258] ;  /* 0x00009600ff1e7b82 */ /* 0x000e620000000a00 */
[----:B------:R-:W-:Y:S02]  /*0540*/  LOP3.LUT R6, R32, 0xfffffff0, RZ, 0xc0, !PT ;  /* 0xfffffff020067812 */ /* 0x000fe400078ec0ff */
[----:B------:R-:W-:-:S02]  /*0550*/  CS2R R18, SRZ ;  /* 0x0000000000127805 */ /* 0x000fc4000001ff00 */
[----:B------:R-:W-:Y:S02]  /*0560*/  LEA.HI R38, R38, R3, RZ, 0x4 ;  /* 0x0000000326267211 */ /* 0x000fe400078f20ff */
[----:B------:R-:W-:Y:S01]  /*0570*/  CS2R R16, SRZ ;  /* 0x0000000000107805 */ /* 0x000fe2000001ff00 */
[----:B------:R-:W-:Y:S01]  /*0580*/  BAR.SYNC.DEFER_BLOCKING 0x0 ;  /* 0x0000000000007b1d */ /* 0x000fe20000010000 */
[----:B------:R-:W-:Y:S02]  /*0590*/  ISETP.NE.AND P4, PT, R6, 0x10, PT ;  /* 0x000000100600780c */ /* 0x000fe40003f85270 */
[----:B------:R-:W-:-:S05]  /*05a0*/  LOP3.LUT R38, R38, 0xfffffff0, RZ, 0xc0, !PT ;  /* 0xfffffff026267812 */ /* 0x000fca00078ec0ff */
[----:B------:R-:W3:Y:S01]  /*05b0*/  LDC.64 R20, c[0x0][0x268] ;  /* 0x00009a00ff147b82 */ /* 0x000ee20000000a00 */
[----:B------:R-:W-:Y:S02]  /*05c0*/  IMAD.IADD R38, R3, 0x1, -R38 ;  /* 0x0000000103267824 */ /* 0x000fe400078e0a26 */
[----:B------:R-:W-:-:S03]  /*05d0*/  VIADD R3, R32, 0xf ;  /* 0x0000000f20037836 */ /* 0x000fc60000000000 */
[C---:B------:R-:W-:Y:S02]  /*05e0*/  ISETP.NE.AND P0, PT, R38.reuse, RZ, PT ;  /* 0x000000ff2600720c */ /* 0x040fe40003f05270 */
[----:B------:R-:W-:Y:S02]  /*05f0*/  ISETP.GE.U32.AND P5, PT, R3, 0x1f, PT ;  /* 0x0000001f0300780c */ /* 0x000fe40003fa6070 */
[----:B------:R-:W-:Y:S02]  /*0600*/  SEL R38, R38, 0x10, P0 ;  /* 0x0000001026267807 */ /* 0x000fe40000000000 */
[----:B--2---:R-:W-:-:S03]  /*0610*/  SHF.R.S32.HI R2, RZ, 0x1f, R46 ;  /* 0x0000001fff027819 */ /* 0x004fc6000001142e */
[----:B------:R-:W-:Y:S01]  /*0620*/  IMAD.WIDE.U32 R10, R38, UR10, RZ ;  /* 0x0000000a260a7c25 */ /* 0x000fe2000f8e00ff */
[----:B------:R-:W-:-:S03]  /*0630*/  LEA.HI R2, R2, R46, RZ, 0x5 ;  /* 0x0000002e02027211 */ /* 0x000fc600078f28ff */
[----:B------:R-:W-:Y:S01]  /*0640*/  IMAD.SHL.U32 R43, R10, 0x8, RZ ;  /* 0x000000080a2b7824 */ /* 0x000fe200078e00ff */
[----:B------:R-:W-:Y:S01]  /*0650*/  LOP3.LUT R5, R2, 0xffffffe0, RZ, 0xc0, !PT ;  /* 0xffffffe002057812 */ /* 0x000fe200078ec0ff */
[----:B------:R-:W-:Y:S01]  /*0660*/  IMAD.WIDE.U32 R12, R38, UR4, RZ ;  /* 0x00000004260c7c25 */ /* 0x000fe2000f8e00ff */
[----:B------:R-:W-:-:S03]  /*0670*/  SHF.R.S32.HI R2, RZ, 0x5, R2 ;  /* 0x00000005ff027819 */ /* 0x000fc60000011402 */
[----:B------:R-:W-:Y:S02]  /*0680*/  IMAD.IADD R5, R46, 0x1, -R5 ;  /* 0x000000012e057824 */ /* 0x000fe400078e0a05 */
[----:B------:R-:W-:Y:S02]  /*0690*/  IMAD.SHL.U32 R2, R2, 0x2, RZ ;  /* 0x0000000202027824 */ /* 0x000fe400078e00ff */
[----:B------:R-:W-:Y:S01]  /*06a0*/  IMAD.SHL.U32 R53, R12, 0x8, RZ ;  /* 0x000000080c357824 */ /* 0x000fe200078e00ff */
[----:B------:R-:W-:-:S04]  /*06b0*/  SHF.R.S32.HI R4, RZ, 0x1f, R5 ;  /* 0x0000001fff047819 */ /* 0x000fc80000011405 */
[----:B------:R-:W-:-:S04]  /*06c0*/  LEA.HI R4, R4, R5, RZ, 0x4 ;  /* 0x0000000504047211 */ /* 0x000fc800078f20ff */
[C---:B------:R-:W-:Y:S02]  /*06d0*/  LEA.HI.SX32 R2, R4.reuse, R2, 0x1c ;  /* 0x0000000204027211 */ /* 0x040fe400078fe2ff */
[----:B------:R-:W-:Y:S02]  /*06e0*/  LOP3.LUT R4, R4, 0xfffffff0, RZ, 0xc0, !PT ;  /* 0xfffffff004047812 */ /* 0x000fe400078ec0ff */
[----:B------:R-:W-:Y:S01]  /*06f0*/  SHF.R.S32.HI R6, RZ, 0x1f, R2 ;  /* 0x0000001fff067819 */ /* 0x000fe20000011402 */
[----:B------:R-:W-:Y:S01]  /*0700*/  IMAD.IADD R33, R2, 0x1, R8 ;  /* 0x0000000102217824 */ /* 0x000fe200078e0208 */
[----:B------:R-:W-:Y:S01]  /*0710*/  VIADDMNMX R8, R8, R38, R0, PT ;  /* 0x0000002608087246 */ /* 0x000fe20003800100 */
[----:B------:R-:W-:Y:S01]  /*0720*/  IMAD.IADD R3, R5, 0x1, -R4 ;  /* 0x0000000105037824 */ /* 0x000fe200078e0a04 */
[----:B------:R-:W-:Y:S01]  /*0730*/  LEA.HI R6, R6, R2, RZ, 0x2 ;  /* 0x0000000206067211 */ /* 0x000fe200078f10ff */
[C---:B------:R-:W-:Y:S01]  /*0740*/  VIADD R0, R33.reuse, 0x8 ;  /* 0x0000000821007836 */ /* 0x040fe20000000000 */
[-C--:B------:R-:W-:Y:S01]  /*0750*/  ISETP.GE.AND P1, PT, R33, R8.reuse, PT ;  /* 0x000000082100720c */ /* 0x080fe20003f26270 */
[----:B------:R-:W-:Y:S01]  /*0760*/  VIADD R36, R3, UR8 ;  /* 0x0000000803247c36 */ /* 0x000fe20008000000 */
[----:B------:R-:W-:Y:S01]  /*0770*/  SHF.R.S32.HI R25, RZ, 0x1f, R33 ;  /* 0x0000001fff197819 */ /* 0x000fe20000011421 */
[--C-:B------:R-:W-:Y:S01]  /*0780*/  IMAD R34, R49, 0x20, R3.reuse ;  /* 0x0000002031227824 */ /* 0x100fe200078e0203 */
[-C--:B------:R-:W-:Y:S01]  /*0790*/  ISETP.GE.AND P6, PT, R0, R8.reuse, PT ;  /* 0x000000080000720c */ /* 0x080fe20003fc6270 */
[C---:B------:R-:W-:Y:S01]  /*07a0*/  VIADD R5, R36.reuse, 0x10 ;  /* 0x0000001024057836 */ /* 0x040fe20000000000 */
[----:B------:R-:W-:Y:S01]  /*07b0*/  SHF.R.S32.HI R0, RZ, 0x1f, R38 ;  /* 0x0000001fff007819 */ /* 0x000fe20000011426 */
[C---:B------:R-:W-:Y:S01]  /*07c0*/  IMAD R24, R25.reuse, UR4, RZ ;  /* 0x0000000419187c24 */ /* 0x040fe2000f8e02ff */
[----:B------:R-:W-:Y:S01]  /*07d0*/  ISETP.LT.AND P0, PT, R36, UR6, !P1 ;  /* 0x0000000624007c0c */ /* 0x000fe2000cf01270 */
[----:B------:R-:W-:Y:S01]  /*07e0*/  IMAD R26, R25, UR10, RZ ;  /* 0x0000000a191a7c24 */ /* 0x000fe2000f8e02ff */
[C---:B------:R-:W-:Y:S01]  /*07f0*/  ISETP.LT.AND P1, PT, R5.reuse, UR6, !P1 ;  /* 0x0000000605007c0c */ /* 0x040fe2000cf21270 */
[----:B------:R-:W-:Y:S01]  /*0800*/  IMAD R42, R0, UR10, RZ ;  /* 0x0000000a002a7c24 */ /* 0x000fe2000f8e02ff */
[----:B------:R-:W-:Y:S01]  /*0810*/  ISETP.LT.AND P3, PT, R5, UR6, !P6 ;  /* 0x0000000605007c0c */ /* 0x000fe2000f761270 */
[----:B------:R-:W-:Y:S01]  /*0820*/  IMAD R24, R33, UR5, R24 ;  /* 0x0000000521187c24 */ /* 0x000fe2000f8e0218 */
[----:B------:R-:W-:Y:S01]  /*0830*/  ISETP.LT.AND P2, PT, R36, UR6, !P6 ;  /* 0x0000000624007c0c */ /* 0x000fe2000f741270 */
[----:B------:R-:W-:Y:S01]  /*0840*/  IMAD R42, R38, UR11, R42 ;  /* 0x0000000b262a7c24 */ /* 0x000fe2000f8e022a */
[----:B------:R-:W-:Y:S01]  /*0850*/  SEL R4, RZ, 0x1, !P0 ;  /* 0x00000001ff047807 */ /* 0x000fe20004000000 */
[----:B------:R-:W-:Y:S01]  /*0860*/  IMAD R52, R0, UR4, RZ ;  /* 0x0000000400347c24 */ /* 0x000fe2000f8e02ff */
[----:B------:R-:W-:Y:S01]  /*0870*/  SHF.R.S32.HI R7, RZ, 0x1f, R3 ;  /* 0x0000001fff077819 */ /* 0x000fe20000011403 */
[----:B------:R-:W-:Y:S01]  /*0880*/  IMAD.IADD R42, R11, 0x1, R42 ;  /* 0x000000010b2a7824 */ /* 0x000fe200078e022a */
[----:B------:R-:W-:Y:S01]  /*0890*/  P2R R4, PR, R4, 0xf ;  /* 0x0000000f04047803 */ /* 0x000fe20000000000 */
[----:B------:R-:W-:Y:S01]  /*08a0*/  IMAD R52, R38, UR5, R52 ;  /* 0x0000000526347c24 */ /* 0x000fe2000f8e0234 */
[----:B------:R-:W-:Y:S01]  /*08b0*/  ISETP.GE.AND P0, PT, R5, UR6, PT ;  /* 0x0000000605007c0c */ /* 0x000fe2000bf06270 */
[C---:B------:R-:W-:Y:S01]  /*08c0*/  IMAD R26, R33.reuse, UR11, R26 ;  /* 0x0000000b211a7c24 */ /* 0x040fe2000f8e021a */
[----:B------:R-:W-:Y:S01]  /*08d0*/  SHF.L.U64.HI R42, R10, 0x3, R42 ;  /* 0x000000030a2a7819 */ /* 0x000fe2000001022a */
[----:B------:R-:W-:Y:S01]  /*08e0*/  VIADD R10, R34, 0x10 ;  /* 0x00000010220a7836 */ /* 0x000fe20000000000 */
[----:B------:R-:W-:Y:S01]  /*08f0*/  ISETP.GE.AND P3, PT, R33, R8, PT ;  /* 0x000000082100720c */ /* 0x000fe20003f66270 */
[----:B------:R-:W-:Y:S01]  /*0900*/  IMAD.IADD R52, R13, 0x1, R52 ;  /* 0x000000010d347824 */ /* 0x000fe200078e0234 */
[----:B------:R-:W-:Y:S01]  /*0910*/  SHF.R.S32.HI R37, RZ, 0x1f, R36 ;  /* 0x0000001fff257819 */ /* 0x000fe20000011424 */
[----:B------:R-:W-:Y:S01]  /*0920*/  ULDC.64 UR8, c[0x0][0x240] ;  /* 0x0000900000087ab9 */ /* 0x000fe20000000a00 */
[----:B------:R-:W-:-:S02]  /*0930*/  P2R R5, PR, RZ, 0x1 ;  /* 0x00000001ff057803 */ /* 0x000fc40000000000 */
[----:B------:R-:W-:Y:S01]  /*0940*/  LOP3.LUT R48, R3, 0x6, RZ, 0xc0, !PT ;  /* 0x0000000603307812 */ /* 0x000fe200078ec0ff */
[----:B------:R-:W-:Y:S01]  /*0950*/  IMAD.WIDE.U32 R8, R33, UR4, R36 ;  /* 0x0000000421087c25 */ /* 0x000fe2000f8e0024 */
[----:B------:R-:W-:Y:S01]  /*0960*/  ISETP.LT.AND P0, PT, R34, UR7, !P3 ;  /* 0x0000000722007c0c */ /* 0x000fe2000df01270 */
[----:B------:R-:W-:Y:S01]  /*0970*/  UMOV UR4, 0x400 ;  /* 0x0000040000047882 */ /* 0x000fe20000000000 */
[----:B------:R-:W-:Y:S01]  /*0980*/  ISETP.LT.AND P1, PT, R10, UR7, !P3 ;  /* 0x000000070a007c0c */ /* 0x000fe2000df21270 */
[----:B------:R-:W-:Y:S01]  /*0990*/  IMAD.IADD R24, R9, 0x1, R24 ;  /* 0x0000000109187824 */ /* 0x000fe200078e0218 */
[----:B------:R-:W-:Y:S01]  /*09a0*/  LEA.HI R7, R7, R3, RZ, 0x3 ;  /* 0x0000000307077211 */ /* 0x000fe200078f18ff */
[----:B------:R-:W-:Y:S01]  /*09b0*/  IMAD.SHL.U32 R3, R3, 0x4, RZ ;  /* 0x0000000403037824 */ /* 0x000fe200078e00ff */
[----:B------:R-:W-:Y:S01]  /*09c0*/  LOP3.LUT R6, R6, 0xfffffffc, RZ, 0xc0, !PT ;  /* 0xfffffffc06067812 */ /* 0x000fe200078ec0ff */
[----:B------:R-:W-:Y:S01]  /*09d0*/  IMAD.SHL.U32 R27, R8, 0x8, RZ ;  /* 0x00000008081b7824 */ /* 0x000fe200078e00ff */
[----:B------:R-:W-:-:S02]  /*09e0*/  ISETP.LT.AND P2, PT, R34, UR7, !P6 ;  /* 0x0000000722007c0c */ /* 0x000fc4000f741270 */
[----:B------:R-:W-:Y:S01]  /*09f0*/  ISETP.LT.AND P3, PT, R10, UR7, !P6 ;  /* 0x000000070a007c0c */ /* 0x000fe2000f761270 */
[----:B------:R-:W-:Y:S01]  /*0a00*/  IMAD.IADD R2, R2, 0x1, -R6 ;  /* 0x0000000102027824 */ /* 0x000fe200078e0a06 */
[----:B------:R-:W-:Y:S02]  /*0a10*/  ISETP.NE.AND P6, PT, R5, RZ, PT ;  /* 0x000000ff0500720c */ /* 0x000fe40003fc5270 */
[----:B------:R-:W-:Y:S02]  /*0a20*/  SHF.R.U32.HI R48, RZ, 0x1, R48 ;  /* 0x00000001ff307819 */ /* 0x000fe40000011630 */
[----:B------:R-:W-:Y:S02]  /*0a30*/  SEL R5, RZ, 0x1, !P0 ;  /* 0x00000001ff057807 */ /* 0x000fe40004000000 */
[----:B------:R-:W-:Y:S02]  /*0a40*/  LOP3.LUT R3, R48, 0x4, R3, 0xf8, !PT ;  /* 0x0000000430037812 */ /* 0x000fe400078ef803 */
[----:B------:R-:W-:-:S02]  /*0a50*/  P2R R5, PR, R5, 0xf ;  /* 0x0000000f05057803 */ /* 0x000fc40000000000 */
[----:B------:R-:W-:Y:S02]  /*0a60*/  ISETP.GE.AND P1, PT, R10, UR7, PT ;  /* 0x000000070a007c0c */ /* 0x000fe4000bf26270 */
[----:B------:R-:W-:Y:S01]  /*0a70*/  ISETP.GE.AND P0, PT, R36, UR6, PT ;  /* 0x0000000624007c0c */ /* 0x000fe2000bf06270 */
[----:B------:R-:W2:Y:S01]  /*0a80*/  S2UR UR6, SR_CgaCtaId ;  /* 0x00000000000679c3 */ /* 0x000ea20000008800 */
[----:B------:R-:W-:Y:S02]  /*0a90*/  SHF.R.U32.HI R7, RZ, 0x3, R7 ;  /* 0x00000003ff077819 */ /* 0x000fe40000011607 */
[----:B------:R-:W-:Y:S01]  /*0aa0*/  LOP3.LUT R3, R3, 0x1, R2, 0x78, !PT ;  /* 0x0000000103037812 */ /* 0x000fe200078e7802 */
[----:B------:R-:W-:Y:S01]  /*0ab0*/  IMAD.SHL.U32 R2, R2, 0x2, RZ ;  /* 0x0000000202027824 */ /* 0x000fe200078e00ff */
[----:B------:R-:W-:Y:S02]  /*0ac0*/  SHF.L.U64.HI R24, R8, 0x3, R24 ;  /* 0x0000000308187819 */ /* 0x000fe40000010218 */
[----:B------:R-:W-:Y:S01]  /*0ad0*/  SEL R8, RZ, 0xffffffff, P1 ;  /* 0xffffffffff087807 */ /* 0x000fe20000800000 */
[----:B------:R-:W-:Y:S01]  /*0ae0*/  IMAD R7, R3, 0x2, R7 ;  /* 0x0000000203077824 */ /* 0x000fe200078e0207 */
[----:B------:R-:W-:-:S02]  /*0af0*/  ISETP.GE.AND P2, PT, R34, UR7, PT ;  /* 0x0000000722007c0c */ /* 0x000fc4000bf46270 */
[----:B------:R-:W-:Y:S01]  /*0b00*/  SEL R10, RZ, 0xffffffff, P6 ;  /* 0xffffffffff0a7807 */ /* 0x000fe20003000000 */
[----:B------:R-:W-:Y:S01]  /*0b10*/  IMAD.SHL.U32 R8, R8, 0x2, RZ ;  /* 0x0000000208087824 */ /* 0x000fe200078e00ff */
[----:B------:R-:W-:Y:S02]  /*0b20*/  SEL R3, RZ, 0x1, P2 ;  /* 0x00000001ff037807 */ /* 0x000fe40001000000 */
[----:B------:R-:W-:Y:S01]  /*0b30*/  LOP3.LUT R48, R6, R48, RZ, 0xfc, !PT ;  /* 0x0000003006307212 */ /* 0x000fe200078efcff */
[----:B------:R-:W-:Y:S01]  /*0b40*/  IMAD.SHL.U32 R10, R10, 0x2, RZ ;  /* 0x000000020a0a7824 */ /* 0x000fe200078e00ff */
[----:B------:R-:W-:Y:S02]  /*0b50*/  LOP3.LUT R8, R8, 0x2, R3, 0xe2, !PT ;  /* 0x0000000208087812 */ /* 0x000fe400078ee203 */
[----:B------:R-:W-:Y:S02]  /*0b60*/  LOP3.LUT R7, R7, 0x4, R2, 0x78, !PT ;  /* 0x0000000407077812 */ /* 0x000fe400078e7802 */
[----:B------:R-:W-:Y:S01]  /*0b70*/  SEL R6, RZ, 0x1, P0 ;  /* 0x00000001ff067807 */ /* 0x000fe20000000000 */
[----:B------:R-:W1:Y:S01]  /*0b80*/  LDC.64 R2, c[0x0][0x238] ;  /* 0x00008e00ff027b82 */ /* 0x000e620000000a00 */
[----:B------:R-:W-:Y:S01]  /*0b90*/  SEL R4, R4, RZ, P5 ;  /* 0x000000ff04047207 */ /* 0x000fe20002800000 */
[----:B------:R-:W-:Y:S01]  /*0ba0*/  IMAD R48, R48, 0x20, R7 ;  /* 0x0000002030307824 */ /* 0x000fe200078e0207 */
[----:B------:R-:W-:Y:S01]  /*0bb0*/  LOP3.LUT R10, R10, 0x2, R6, 0xe2, !PT ;  /* 0x000000020a0a7812 */ /* 0x000fe200078ee206 */
[----:B--2---:R-:W-:Y:S01]  /*0bc0*/  ULEA UR6, UR6, UR4, 0x18 ;  /* 0x0000000406067291 */ /* 0x004fe2000f8ec03f */
[----:B------:R-:W-:Y:S01]  /*0bd0*/  SEL R9, RZ, 0x4, P0 ;  /* 0x00000004ff097807 */ /* 0x000fe20000000000 */
[----:B------:R-:W-:Y:S01]  /*0be0*/  IMAD.SHL.U32 R6, R4, 0x8, RZ ;  /* 0x0000000804067824 */ /* 0x000fe200078e00ff */
[----:B------:R-:W-:Y:S01]  /*0bf0*/  SEL R58, RZ, 0x8, P6 ;  /* 0x00000008ff3a7807 */ /* 0x000fe20003000000 */
[----:B------:R-:W-:Y:S01]  /*0c00*/  ULDC.64 UR4, c[0x0][0x248] ;  /* 0x0000920000047ab9 */ /* 0x000fe20000000a00 */
[----:B------:R-:W-:Y:S01]  /*0c10*/  SEL R7, RZ, 0x4, P2 ;  /* 0x00000004ff077807 */ /* 0x000fe20001000000 */
[----:B------:R-:W-:Y:S01]  /*0c20*/  UIADD3 UR4, UP0, UR8, -UR4, URZ ;  /* 0x8000000408047290 */ /* 0x000fe2000ff1e03f */
[----:B------:R-:W-:-:S02]  /*0c30*/  LOP3.LUT P3, RZ, R6, 0x8, RZ, 0xc0, !PT ;  /* 0x0000000806ff7812 */ /* 0x000fc4000786c0ff */
[----:B------:R-:W-:Y:S01]  /*0c40*/  LOP3.LUT R58, R58, R9, R10, 0xfe, !PT ;  /* 0x000000093a3a7212 */ /* 0x000fe200078efe0a */
[----:B------:R-:W-:Y:S01]  /*0c50*/  IMAD.SHL.U32 R9, R4, 0x4, RZ ;  /* 0x0000000404097824 */ /* 0x000fe200078e00ff */
[----:B------:R-:W-:Y:S01]  /*0c60*/  SEL R59, RZ, 0x8, P1 ;  /* 0x00000008ff3b7807 */ /* 0x000fe20000800000 */
[----:B------:R-:W-:Y:S01]  /*0c70*/  UIADD3.X UR5, UR9, ~UR5, URZ, UP0, !UPT ;  /* 0x8000000509057290 */ /* 0x000fe200087fe43f */
[----:B----4-:R-:W-:Y:S02]  /*0c80*/  IADD3 R6, P2, R28, R27, RZ ;  /* 0x0000001b1c067210 */ /* 0x010fe40007f5e0ff */
[C---:B------:R-:W-:Y:S01]  /*0c90*/  LOP3.LUT P1, RZ, R4.reuse, 0x8, RZ, 0xc0, !PT ;  /* 0x0000000804ff7812 */ /* 0x040fe2000782c0ff */
[----:B------:R-:W-:Y:S01]  /*0ca0*/  IMAD.SHL.U32 R4, R4, 0x2, RZ ;  /* 0x0000000204047824 */ /* 0x000fe200078e00ff */
[----:B------:R-:W-:Y:S01]  /*0cb0*/  LOP3.LUT R59, R59, R7, R8, 0xfe, !PT ;  /* 0x000000073b3b7212 */ /* 0x000fe200078efe08 */
[----:B------:R-:W-:Y:S01]  /*0cc0*/  IMAD.X R7, R29, 0x1, R24, P2 ;  /* 0x000000011d077824 */ /* 0x000fe200010e0618 */
[----:B------:R-:W-:-:S02]  /*0cd0*/  LEA R48, R48, UR6, 0x3 ;  /* 0x0000000630307c11 */ /* 0x000fc4000f8e18ff */
[----:B------:R-:W-:Y:S02]  /*0ce0*/  LOP3.LUT P0, RZ, R9, 0x8, RZ, 0xc0, !PT ;  /* 0x0000000809ff7812 */ /* 0x000fe4000780c0ff */
[----:B------:R-:W-:Y:S01]  /*0cf0*/  SHF.R.S32.HI R35, RZ, 0x1f, R34 ;  /* 0x0000001fff237819 */ /* 0x000fe20000011422 */
[----:B------:R-:W-:Y:S01]  /*0d00*/  @!PT LDS RZ, [RZ] ;  /* 0x00000000fffff984 */ /* 0x000fe20000000800 */
[----:B------:R-:W-:Y:S01]  /*0d10*/  @!PT LDS RZ, [RZ] ;  /* 0x00000000fffff984 */ /* 0x000fe20000000800 */
[----:B------:R-:W-:Y:S01]  /*0d20*/  @!PT LDS RZ, [RZ] ;  /* 0x00000000fffff984 */ /* 0x000fe20000000800 */
[----:B------:R-:W-:Y:S01]  /*0d30*/  LDGSTS.E.LTC128B.64 [R48], desc[UR12][R6.64], P3 ;  /* 0x0000000006307fae */ /* 0x000fe20009921b4c */
[----:B------:R-:W-:Y:S02]  /*0d40*/  LOP3.LUT P2, RZ, R4, 0x8, RZ, 0xc0, !PT ;  /* 0x0000000804ff7812 */ /* 0x000fe4000784c0ff */
[----:B------:R-:W-:Y:S02]  /*0d50*/  SEL R4, R5, RZ, P5 ;  /* 0x000000ff05047207 */ /* 0x000fe40002800000 */
[----:B------:R-:W-:Y:S01]  /*0d60*/  SHF.L.U64.HI R52, R12, 0x3, R52 ;  /* 0x000000030c347819 */ /* 0x000fe20000010234 */
[----:B------:R-:W-:Y:S01]  /*0d70*/  IMAD.WIDE.U32 R12, R33, UR10, R34 ;  /* 0x0000000a210c7c25 */ /* 0x000fe2000f8e0022 */
[----:B-1----:R-:W-:-:S02]  /*0d80*/  IADD3 R10, P3, R6, R2, RZ ;  /* 0x00000002060a7210 */ /* 0x002fc40007f7e0ff */
[----:B------:R-:W-:Y:S01]  /*0d90*/  SEL R58, R58, RZ, P4 ;  /* 0x000000ff3a3a7207 */ /* 0x000fe20002000000 */
[C---:B------:R-:W-:Y:S01]  /*0da0*/  IMAD.SHL.U32 R8, R4.reuse, 0x8, RZ ;  /* 0x0000000804087824 */ /* 0x040fe200078e00ff */
[----:B------:R-:W-:Y:S01]  /*0db0*/  LDGSTS.E.LTC128B.64 [R48+0x80], desc[UR12][R6.64+0x80], P0 ;  /* 0x0008008006307fae */ /* 0x000fe20008121b4c */
[----:B------:R-:W-:Y:S01]  /*0dc0*/  IMAD.IADD R26, R13, 0x1, R26 ;  /* 0x000000010d1a7824 */ /* 0x000fe200078e021a */
[C---:B------:R-:W-:Y:S01]  /*0dd0*/  LOP3.LUT P5, RZ, R4.reuse, 0x8, RZ, 0xc0, !PT ;  /* 0x0000000804ff7812 */ /* 0x040fe200078ac0ff */
[----:B------:R-:W-:Y:S01]  /*0de0*/  IMAD.SHL.U32 R5, R4, 0x4, RZ ;  /* 0x0000000404057824 */ /* 0x000fe200078e00ff */
[----:B------:R-:W-:Y:S01]  /*0df0*/  LOP3.LUT P0, RZ, R8, 0x8, RZ, 0xc0, !PT ;  /* 0x0000000808ff7812 */ /* 0x000fe2000780c0ff */
[----:B------:R-:W-:Y:S01]  /*0e00*/  IMAD.X R11, R7, 0x1, R3, P3 ;  /* 0x00000001070b7824 */ /* 0x000fe200018e0603 */
[C---:B------:R-:W-:Y:S01]  /*0e10*/  SHF.L.U64.HI R26, R12.reuse, 0x3, R26 ;  /* 0x000000030c1a7819 */ /* 0x040fe2000001021a */
[----:B------:R-:W-:Y:S01]  /*0e20*/  IMAD.SHL.U32 R39, R12, 0x8, RZ ;  /* 0x000000080c277824 */ /* 0x000fe200078e00ff */
[----:B------:R-:W-:Y:S01]  /*0e30*/  LOP3.LUT P6, RZ, R5, 0x8, RZ, 0xc0, !PT ;  /* 0x0000000805ff7812 */ /* 0x000fe200078cc0ff */
[----:B------:R-:W-:Y:S01]  /*0e40*/  IMAD.SHL.U32 R4, R4, 0x2, RZ ;  /* 0x0000000204047824 */ /* 0x000fe200078e00ff */
[----:B------:R-:W-:Y:S01]  /*0e50*/  LDGSTS.E.LTC128B.64 [R48+0x800], desc[UR12][R10.64], P2 ;  /* 0x008000000a307fae */ /* 0x000fe20009121b4c */
[----:B------:R-:W-:Y:S01]  /*0e60*/  IMAD.SHL.U32 R5, R58, 0x8, RZ ;  /* 0x000000083a057824 */ /* 0x000fe200078e00ff */
[----:B------:R-:W-:-:S02]  /*0e70*/  IADD3 R12, P2, R22, R39, RZ ;  /* 0x00000027160c7210 */ /* 0x000fc40007f5e0ff */
[----:B------:R1:W-:Y:S01]  /*0e80*/  LDGSTS.E.LTC128B.64 [R48+0x880], desc[UR12][R10.64+0x80], P1 ;  /* 0x008800800a307fae */ /* 0x0003e20008921b4c */
[----:B------:R-:W-:Y:S02]  /*0e90*/  SEL R59, R59, RZ, P4 ;  /* 0x000000ff3b3b7207 */ /* 0x000fe40002000000 */
[----:B------:R-:W-:Y:S01]  /*0ea0*/  IMAD.X R13, R23, 0x1, R26, P2 ;  /* 0x00000001170d7824 */ /* 0x000fe200010e061a */
[----:B------:R-:W-:Y:S02]  /*0eb0*/  LOP3.LUT P2, RZ, R4, 0x8, RZ, 0xc0, !PT ;  /* 0x0000000804ff7812 */ /* 0x000fe4000784c0ff */
[----:B------:R-:W-:Y:S02]  /*0ec0*/  IMAD.SHL.U32 R8, R59, 0x8, RZ ;  /* 0x000000083b087824 */ /* 0x000fe400078e00ff */
[----:B------:R-:W-:Y:S04]  /*0ed0*/  LDGSTS.E.LTC128B.64 [R48+0x3000], desc[UR12][R12.64], P0 ;  /* 0x030000000c307fae */ /* 0x000fe80008121b4c */
[----:B------:R-:W-:Y:S01]  /*0ee0*/  LDGSTS.E.LTC128B.64 [R48+0x3080], desc[UR12][R12.64+0x80], P6 ;  /* 0x030800800c307fae */ /* 0x000fe2000b121b4c */
[----:B------:R-:W-:-:S05]  /*0ef0*/  IADD3 R14, P6, R12, R30, RZ ;  /* 0x0000001e0c0e7210 */ /* 0x000fca0007fde0ff */
[----:B------:R-:W-:-:S05]  /*0f00*/  IMAD.X R15, R13, 0x1, R31, P6 ;  /* 0x000000010d0f7824 */ /* 0x000fca00030e061f */
[----:B------:R-:W-:Y:S01]  /*0f10*/  LDGSTS.E.LTC128B.64 [R48+0x3800], desc[UR12][R14.64], P2 ;  /* 0x038000000e307fae */ /* 0x000fe20009121b4c */
[----:B-1----:R-:W-:-:S03]  /*0f20*/  IADD3 R10, P3, P1, R53, UR4, R2 ;  /* 0x00000004350a7c10 */ /* 0x002fc6000f97e002 */
[----:B------:R1:W-:Y:S01]  /*0f30*/  LDGSTS.E.LTC128B.64 [R48+0x3880], desc[UR12][R14.64+0x80], P5 ;  /* 0x038800800e307fae */ /* 0x0003e2000a921b4c */
[----:B------:R-:W-:Y:S02]  /*0f40*/  LOP3.LUT P5, RZ, R8, 0x8, RZ, 0xc0, !PT ;  /* 0x0000000808ff7812 */ /* 0x000fe400078ac0ff */
[----:B------:R-:W-:Y:S01]  /*0f50*/  IADD3.X R4, R52, UR5, R3, P3, P1 ;  /* 0x0000000534047c10 */ /* 0x000fe20009fe2403 */
[----:B------:R-:W-:Y:S01]  /*0f60*/  ULDC.64 UR4, c[0x0][0x260] ;  /* 0x0000980000047ab9 */ /* 0x000fe20000000a00 */
[----:B------:R-:W-:Y:S01]  /*0f70*/  LOP3.LUT P1, RZ, R5, 0x8, RZ, 0xc0, !PT ;  /* 0x0000000805ff7812 */ /* 0x000fe2000782c0ff */
[----:B------:R-:W-:Y:S01]  /*0f80*/  IMAD.SHL.U32 R5, R58, 0x4, RZ ;  /* 0x000000043a057824 */ /* 0x000fe200078e00ff */
[----:B------:R-:W-:Y:S01]  /*0f90*/  IADD3 R10, P3, R10, R6, RZ ;  /* 0x000000060a0a7210 */ /* 0x000fe20007f7e0ff */
[----:B------:R-:W0:Y:S03]  /*0fa0*/  LDGDEPBAR ;  /* 0x00000000000079af */ /* 0x000e260000000000 */
[----:B------:R-:W-:Y:S01]  /*0fb0*/  LOP3.LUT P0, RZ, R5, 0x8, RZ, 0xc0, !PT ;  /* 0x0000000805ff7812 */ /* 0x000fe2000780c0ff */
[----:B------:R-:W-:Y:S01]  /*0fc0*/  IMAD.X R11, R4, 0x1, R7, P3 ;  /* 0x00000001040b7824 */ /* 0x000fe200018e0607 */
[----:B------:R-:W-:Y:S01]  /*0fd0*/  SHF.R.U32.HI R5, RZ, 0x5, R46 ;  /* 0x00000005ff057819 */ /* 0x000fe2000001162e */
[----:B------:R-:W-:Y:S01]  /*0fe0*/  IMAD.SHL.U32 R4, R58, 0x2, RZ ;  /* 0x000000023a047824 */ /* 0x000fe200078e00ff */
[----:B---3--:R-:W-:Y:S01]  /*0ff0*/  IADD3 R6, P3, -R20, UR4, RZ ;  /* 0x0000000414067c10 */ /* 0x008fe2000ff7e1ff */
[----:B------:R-:W-:-:S02]  /*1000*/  IMAD.SHL.U32 R7, R59, 0x4, RZ ;  /* 0x000000043b077824 */ /* 0x000fc400078e00ff */
[----:B------:R-:W-:Y:S01]  /*1010*/  LDGSTS.E.LTC128B.64 [R48+0x1000], desc[UR12][R10.64], P1 ;  /* 0x010000000a307fae */ /* 0x000fe20008921b4c */
[----:B------:R-:W-:Y:S02]  /*1020*/  LOP3.LUT P6, RZ, R4, 0x8, RZ, 0xc0, !PT ;  /* 0x0000000804ff7812 */ /* 0x000fe400078cc0ff */
[----:B------:R-:W-:Y:S01]  /*1030*/  LOP3.LUT P1, RZ, R58, 0x8, RZ, 0xc0, !PT ;  /* 0x000000083aff7812 */ /* 0x000fe2000782c0ff */
[----:B------:R2:W3:Y:S01]  /*1040*/  SHFL.IDX PT, R4, R5, RZ, 0x1f ;  /* 0x00001fff05047589 */ /* 0x0004e200000e0000 */
[----:B------:R-:W-:-:S03]  /*1050*/  LOP3.LUT P4, RZ, R7, 0x8, RZ, 0xc0, !PT ;  /* 0x0000000807ff7812 */ /* 0x000fc6000788c0ff */
[----:B------:R3:W-:Y:S01]  /*1060*/  LDGSTS.E.LTC128B.64 [R48+0x1080], desc[UR12][R10.64+0x80], P0 ;  /* 0x010800800a307fae */ /* 0x0007e20008121b4c */
[----:B-1----:R-:W-:Y:S02]  /*1070*/  CS2R R14, SRZ ;  /* 0x00000000000e7805 */ /* 0x002fe4000001ff00 */
[----:B--2---:R-:W-:Y:S02]  /*1080*/  IADD3.X R5, ~R21, UR5, RZ, P3, !PT ;  /* 0x0000000515057c10 */ /* 0x004fe40009ffe5ff */
[----:B------:R-:W-:Y:S02]  /*1090*/  IADD3 R6, P3, P2, R43, R30, R6 ;  /* 0x0000001e2b067210 */ /* 0x000fe40007a7e006 */
[----:B---3--:R-:W-:Y:S02]  /*10a0*/  R2UR UR7, R4 ;  /* 0x00000000040772ca */ /* 0x008fe400000e0000 */
[----:B------:R-:W-:Y:S02]  /*10b0*/  IADD3.X R5, R42, R31, R5, P3, P2 ;  /* 0x0000001f2a057210 */ /* 0x000fe40001fe4405 */
[----:B------:R-:W-:Y:S01]  /*10c0*/  IADD3 R8, P3, R6, R12, RZ ;  /* 0x0000000c06087210 */ /* 0x000fe20007f7e0ff */
[----:B------:R-:W-:Y:S01]  /*10d0*/  IMAD.SHL.U32 R6, R59, 0x2, RZ ;  /* 0x000000023b067824 */ /* 0x000fe200078e00ff */
[----:B------:R-:W-:-:S03]  /*10e0*/  IADD3 R12, P2, R10, R2, RZ ;  /* 0x000000020a0c7210 */ /* 0x000fc60007f5e0ff */
[----:B------:R-:W-:Y:S01]  /*10f0*/  IMAD.X R9, R5, 0x1, R13, P3 ;  /* 0x0000000105097824 */ /* 0x000fe200018e060d */
[----:B------:R-:W-:Y:S01]  /*1100*/  LOP3.LUT P0, RZ, R6, 0x8, RZ, 0xc0, !PT ;  /* 0x0000000806ff7812 */ /* 0x000fe2000780c0ff */
[----:B------:R-:W-:Y:S01]  /*1110*/  IMAD.X R13, R11, 0x1, R3, P2 ;  /* 0x000000010b0d7824 */ /* 0x000fe200010e0603 */
[----:B------:R-:W-:Y:S01]  /*1120*/  LOP3.LUT P3, RZ, R59, 0x8, RZ, 0xc0, !PT ;  /* 0x000000083bff7812 */ /* 0x000fe2000786c0ff */
[----:B------:R-:W-:Y:S01]  /*1130*/  USHF.R.S32.HI UR14, URZ, 0x1f, UR7 ;  /* 0x0000001f3f0e7899 */ /* 0x000fe20008011407 */
[----:B------:R-:W-:Y:S02]  /*1140*/  IADD3 R6, P2, R8, R30, RZ ;  /* 0x0000001e08067210 */ /* 0x000fe40007f5e0ff */
[----:B------:R-:W-:Y:S01]  /*1150*/  CS2R R10, SRZ ;  /* 0x00000000000a7805 */ /* 0x000fe2000001ff00 */
[----:B------:R-:W-:Y:S01]  /*1160*/  LDGSTS.E.LTC128B.64 [R48+0x1800], desc[UR12][R12.64], P6 ;  /* 0x018000000c307fae */ /* 0x000fe2000b121b4c */
[----:B------:R-:W-:Y:S01]  /*1170*/  ULEA.HI UR14, UR14, UR7, URZ, 0x2 ;  /* 0x000000070e0e7291 */ /* 0x000fe2000f8f103f */
[----:B------:R-:W-:Y:S01]  /*1180*/  CS2R R4, SRZ ;  /* 0x0000000000047805 */ /* 0x000fe2000001ff00 */
[----:B------:R-:W-:Y:S01]  /*1190*/  IMAD.X R7, R9, 0x1, R31, P2 ;  /* 0x0000000109077824 */ /* 0x000fe200010e061f */
[----:B------:R1:W-:Y:S01]  /*11a0*/  LDGSTS.E.LTC128B.64 [R48+0x1880], desc[UR12][R12.64+0x80], P1 ;  /* 0x018800800c307fae */ /* 0x0003e20008921b4c */
[----:B------:R-:W-:-:S02]  /*11b0*/  ULOP3.LUT UR15, UR14, 0xfffffffc, URZ, 0xc0, !UPT ;  /* 0xfffffffc0e0f7892 */ /* 0x000fc4000f8ec03f */
[----:B------:R-:W-:Y:S01]  /*11c0*/  USHF.R.S32.HI UR14, URZ, 0x2, UR14 ;  /* 0x000000023f0e7899 */ /* 0x000fe2000801140e */
[----:B------:R-:W-:Y:S01]  /*11d0*/  LDGSTS.E.LTC128B.64 [R48+0x4000], desc[UR12][R8.64], P5 ;  /* 0x0400000008307fae */ /* 0x000fe2000a921b4c */
[----:B------:R-:W-:Y:S02]  /*11e0*/  UIADD3 UR15, UR7, -UR15, URZ ;  /* 0x8000000f070f7290 */ /* 0x000fe4000fffe03f */
[----:B------:R-:W-:Y:S01]  /*11f0*/  USHF.L.U32 UR16, UR14, 0x9, URZ ;  /* 0x000000090e107899 */ /* 0x000fe2000800063f */
[----:B------:R2:W-:Y:S01]  /*1200*/  LDGSTS.E.LTC128B.64 [R48+0x4080], desc[UR12][R8.64+0x80], P4 ;  /* 0x0408008008307fae */ /* 0x0005e2000a121b4c */
[----:B------:R-:W-:-:S03]  /*1210*/  ULEA.HI UR9, UR15, UR15, URZ, 0x1 ;  /* 0x0000000f0f097291 */ /* 0x000fc6000f8f083f */
[----:B------:R-:W-:Y:S01]  /*1220*/  LDGSTS.E.LTC128B.64 [R48+0x4800], desc[UR12][R6.64], P0 ;  /* 0x0480000006307fae */ /* 0x000fe20008121b4c */
[----:B------:R-:W-:Y:S01]  /*1230*/  ISETP.GE.AND P0, PT, R32, 0x10, PT ;  /* 0x000000102000780c */ /* 0x000fe20003f06270 */
[----:B------:R-:W-:Y:S02]  /*1240*/  ULOP3.LUT UR7, UR9, 0xfffffffe, URZ, 0xc0, !UPT ;  /* 0xfffffffe09077892 */ /* 0x000fe4000f8ec03f */
[----:B------:R3:W-:Y:S01]  /*1250*/  LDGSTS.E.LTC128B.64 [R48+0x4880], desc[UR12][R6.64+0x80], P3 ;  /* 0x0488008006307fae */ /* 0x0007e20009921b4c */
[----:B------:R-:W-:Y:S02]  /*1260*/  USHF.R.S32.HI UR9, URZ, 0x1, UR9 ;  /* 0x000000013f097899 */ /* 0x000fe40008011409 */
[----:B------:R-:W-:Y:S01]  /*1270*/  UIADD3 UR7, UR15, -UR7, URZ ;  /* 0x800000070f077290 */ /* 0x000fe2000fffe03f */
[----:B------:R-:W0:Y:S01]  /*1280*/  LDGDEPBAR ;  /* 0x00000000000079af */ /* 0x000e220000000000 */
[----:B------:R-:W-:Y:S02]  /*1290*/  ULEA UR15, UR9, UR16, 0x4 ;  /* 0x00000010090f7291 */ /* 0x000fe4000f8e203f */
[----:B------:R-:W-:Y:S01]  /*12a0*/  ULEA UR16, UR7, UR16, 0x4 ;  /* 0x0000001007107291 */ /* 0x000fe2000f8e203f */
[----:B-1----:R-:W-:-:S02]  /*12b0*/  CS2R R12, SRZ ;  /* 0x00000000000c7805 */ /* 0x002fc4000001ff00 */
[----:B--2---:R-:W-:Y:S02]  /*12c0*/  CS2R R8, SRZ ;  /* 0x0000000000087805 */ /* 0x004fe4000001ff00 */
[----:B---3--:R-:W-:Y:S01]  /*12d0*/  CS2R R6, SRZ ;  /* 0x0000000000067805 */ /* 0x008fe2000001ff00 */
[----:B------:R-:W-:-:S04]  /*12e0*/  DEPBAR.LE SB0, 0x1 ;  /* 0x000080400000791a */ /* 0x000fc80000000000 */
[----:B------:R-:W-:Y:S06]  /*12f0*/  BAR.SYNC.DEFER_BLOCKING 0x0 ;  /* 0x0000000000007b1d */ /* 0x000fec0000010000 */
[----:B------:R-:W-:Y:S05]  /*1300*/  @!P0 BRA `(.L_x_3) ;  /* 0x0000000c00148947 */ /* 0x000fea0003800000 */
[----:B------:R-:W-:Y:S01]  /*1310*/  USHF.L.U32 UR17, UR4, 0x1, URZ ;  /* 0x0000000104117899 */ /* 0x000fe2000800063f */
[----:B------:R-:W-:Y:S01]  /*1320*/  IADD3 R43, P2, R43, R39, RZ ;  /* 0x000000272b2b7210 */ /* 0x000fe20007f5e0ff */
[----:B------:R-:W-:Y:S01]  /*1330*/  USHF.L.U64.HI UR4, UR4, 0x1, UR5 ;  /* 0x0000000104047899 */ /* 0x000fe20008010205 */
[----:B------:R-:W-:Y:S01]  /*1340*/  IADD3 R14, P1, R38, R33, RZ ;  /* 0x00000021260e7210 */ /* 0x000fe20007f3e0ff */
[----:B------:R-:W-:Y:S01]  /*1350*/  IMAD.SHL.U32 R66, R34, 0x8, RZ ;  /* 0x0000000822427824 */ /* 0x000fe200078e00ff */
[----:B------:R-:W-:Y:S01]  /*1360*/  SHF.R.S32.HI R15, RZ, 0x1f, R32 ;  /* 0x0000001fff0f7819 */ /* 0x000fe20000011420 */
[----:B------:R-:W-:Y:S01]  /*1370*/  IMAD.X R42, R42, 0x1, R26, P2 ;  /* 0x000000012a2a7824 */ /* 0x000fe200010e061a */
[----:B------:R-:W-:Y:S01]  /*1380*/  IADD3 R45, P3, P2, R22, UR17, -R20 ;  /* 0x00000011162d7c10 */ /* 0x000fe2000fa7e814 */
[----:B------:R-:W-:Y:S01]  /*1390*/  IMAD.X R0, R25, 0x1, R0, P1 ;  /* 0x0000000119007824 */ /* 0x000fe200008e0600 */
[----:B------:R-:W-:Y:S01]  /*13a0*/  LOP3.LUT R20, R46, 0x1f, RZ, 0xc0, !PT ;  /* 0x0000001f2e147812 */ /* 0x000fe200078ec0ff */
[----:B------:R-:W-:Y:S01]  /*13b0*/  IMAD.SHL.U32 R70, R36, 0x8, RZ ;  /* 0x0000000824467824 */ /* 0x000fe200078e00ff */
[----:B------:R-:W-:Y:S01]  /*13c0*/  IADD3.X R44, R23, UR4, ~R21, P3, P2 ;  /* 0x00000004172c7c10 */ /* 0x000fe20009fe4c15 */
[----:B------:R-:W-:Y:S01]  /*13d0*/  IMAD R21, R0, UR10, RZ ;  /* 0x0000000a00157c24 */ /* 0x000fe2000f8e02ff */
[----:B------:R-:W-:Y:S01]  /*13e0*/  SHF.R.U32.HI R20, RZ, 0x3, R20 ;  /* 0x00000003ff147819 */ /* 0x000fe20000011614 */
[----:B------:R-:W-:Y:S01]  /*13f0*/  ULDC.64 UR4, c[0x0][0x230] ;  /* 0x00008c0000047ab9 */ /* 0x000fe20000000a00 */
[----:B------:R-:W-:Y:S01]  /*1400*/  LEA.HI R32, R15, R32, RZ, 0x4 ;  /* 0x000000200f207211 */ /* 0x000fe200078f20ff */
[C---:B------:R-:W-:Y:S01]  /*1410*/  IMAD R21, R14.reuse, UR11, R21 ;  /* 0x0000000b0e157c24 */ /* 0x040fe2000f8e0215 */
[----:B------:R-:W-:Y:S01]  /*1420*/  IADD3 R53, P0, R53, R27, RZ ;  /* 0x0000001b35357210 */ /* 0x000fe20007f1e0ff */
[----:B------:R-:W-:Y:S01]  /*1430*/  IMAD.WIDE.U32 R26, R14, UR10, RZ ;  /* 0x0000000a0e1a7c25 */ /* 0x000fe2000f8e00ff */
[----:B------:R-:W-:Y:S01]  /*1440*/  LOP3.LUT R15, R20, 0x7, R46, 0x78, !PT ;  /* 0x00000007140f7812 */ /* 0x000fe200078e782e */
[----:B------:R-:W1:Y:S01]  /*1450*/  LDC.64 R40, c[0x0][0x258] ;  /* 0x00009600ff287b82 */ /* 0x000e620000000a00 */
[----:B------:R-:W-:Y:S01]  /*1460*/  SHF.L.U64.HI R23, R34, 0x3, R35 ;  /* 0x0000000322177819 */ /* 0x000fe20000010223 */
[----:B------:R-:W-:Y:S01]  /*1470*/  IMAD R33, R0, UR4, RZ ;  /* 0x0000000400217c24 */ /* 0x000fe2000f8e02ff */
[----:B------:R-:W-:Y:S01]  /*1480*/  LEA R66, P1, R26, R66, 0x3 ;  /* 0x000000421a427211 */ /* 0x000fe200078218ff */
[----:B------:R-:W-:Y:S01]  /*1490*/  IMAD R0, R20, 0x10, R15 ;  /* 0x0000001014007824 */ /* 0x000fe200078e020f */
[----:B------:R-:W-:Y:S01]  /*14a0*/  IADD3 R20, P2, R34, R26, RZ ;  /* 0x0000001a22147210 */ /* 0x000fe20007f5e0ff */
[----:B------:R-:W-:Y:S01]  /*14b0*/  IMAD.IADD R21, R27, 0x1, R21 ;  /* 0x000000011b157824 */ /* 0x000fe200078e0215 */
[----:B------:R-:W-:Y:S01]  /*14c0*/  SHF.L.U64.HI R22, R36, 0x3, R37 ;  /* 0x0000000324167819 */ /* 0x000fe20000010225 */
[----:B------:R-:W-:Y:S01]  /*14d0*/  IMAD.X R52, R52, 0x1, R24, P0 ;  /* 0x0000000134347824 */ /* 0x000fe200000e0618 */
[----:B------:R-:W-:Y:S01]  /*14e0*/  LEA R0, R0, UR6, 0x4 ;  /* 0x0000000600007c11 */ /* 0x000fe2000f8e20ff */
[C---:B------:R-:W-:Y:S01]  /*14f0*/  IMAD R33, R14.reuse, UR5, R33 ;  /* 0x000000050e217c24 */ /* 0x040fe2000f8e0221 */
[----:B------:R-:W-:Y:S01]  /*1500*/  USHF.L.U32 UR5, UR16, 0x3, URZ ;  /* 0x0000000310057899 */ /* 0x000fe2000800063f */
[----:B------:R-:W-:Y:S01]  /*1510*/  IMAD.WIDE.U32 R24, R14, UR4, RZ ;  /* 0x000000040e187c25 */ /* 0x000fe2000f8e00ff */
[----:B------:R-:W-:Y:S01]  /*1520*/  USHF.L.U32 UR4, UR15, 0x3, URZ ;  /* 0x000000030f047899 */ /* 0x000fe2000800063f */
[----:B------:R-:W-:Y:S01]  /*1530*/  LEA.HI.X R67, R26, R23, R21, 0x3, P1 ;  /* 0x000000171a437211 */ /* 0x000fe200008f1c15 */
[----:B------:R-:W2:Y:S01]  /*1540*/  LDC.64 R14, c[0x0][0x248] ;  /* 0x00009200ff0e7b82 */ /* 0x000ea20000000a00 */
[----:B------:R-:W-:Y:S01]  /*1550*/  IMAD.IADD R33, R25, 0x1, R33 ;  /* 0x0000000119217824 */ /* 0x000fe200078e0221 */
[----:B------:R-:W-:Y:S01]  /*1560*/  LEA R70, P0, R24, R70, 0x3 ;  /* 0x0000004618467211 */ /* 0x000fe200078018ff */
[----:B------:R-:W-:Y:S01]  /*1570*/  IMAD.X R21, R35, 0x1, R21, P2 ;  /* 0x0000000123157824 */ /* 0x000fe200010e0615 */
[----:B------:R-:W-:Y:S01]  /*1580*/  IADD3 R34, P1, R36, R24, RZ ;  /* 0x0000001824227210 */ /* 0x000fe20007f3e0ff */
[----:B------:R-:W-:Y:S01]  /*1590*/  IMAD.SHL.U32 R68, R20, 0x8, RZ ;  /* 0x0000000814447824 */ /* 0x000fe200078e00ff */
[----:B------:R-:W-:Y:S01]  /*15a0*/  LEA.HI.X R71, R24, R22, R33, 0x3, P0 ;  /* 0x0000001618477211 */ /* 0x000fe200000f1c21 */
[----:B------:R-:W-:Y:S01]  /*15b0*/  IMAD R51, R3, 0x3, RZ ;  /* 0x0000000303337824 */ /* 0x000fe200078e02ff */
[----:B------:R-:W-:Y:S01]  /*15c0*/  SHF.L.U64.HI R69, R20, 0x3, R21 ;  /* 0x0000000314457819 */ /* 0x000fe20000010215 */
[----:B------:R3:W1:Y:S01]  /*15d0*/  LDS.128 R24, [R0+UR4+0x3000] ;  /* 0x0030000400187984 */ /* 0x0006620008000c00 */
[----:B------:R-:W-:Y:S01]  /*15e0*/  IMAD.X R33, R37, 0x1, R33, P1 ;  /* 0x0000000125217824 */ /* 0x000fe200008e0621 */
[----:B------:R-:W-:Y:S01]  /*15f0*/  LEA R53, P2, R2, R53, 0x1 ;  /* 0x0000003502357211 */ /* 0x000fe200078408ff */
[----:B------:R-:W-:Y:S01]  /*1600*/  IMAD.SHL.U32 R72, R34, 0x8, RZ ;  /* 0x0000000822487824 */ /* 0x000fe200078e00ff */
[----:B------:R3:W1:Y:S01]  /*1610*/  LDS.128 R20, [R0+UR5] ;  /* 0x0000000500147984 */ /* 0x0006620008000c00 */
[----:B------:R-:W-:Y:S01]  /*1620*/  IMAD.WIDE.U32 R70, R2, 0x3, R70 ;  /* 0x0000000302467825 */ /* 0x000fe200078e0046 */
[----:B------:R-:W-:Y:S01]  /*1630*/  SHF.L.U64.HI R73, R34, 0x3, R33 ;  /* 0x0000000322497819 */ /* 0x000fe20000010221 */
[----:B------:R-:W1:Y:S01]  /*1640*/  LDC.64 R38, c[0x0][0x260] ;  /* 0x00009800ff267b82 */ /* 0x000e620000000a00 */
[----:B------:R-:W-:Y:S01]  /*1650*/  LEA.HI.X R52, R2, R52, R3, 0x1, P2 ;  /* 0x0000003402347211 */ /* 0x000fe200010f0c03 */
[----:B------:R-:W-:Y:S01]  /*1660*/  USHF.L.U32 UR6, UR8, 0x1, URZ ;  /* 0x0000000108067899 */ /* 0x000fe2000800063f */
[----:B------:R-:W-:Y:S01]  /*1670*/  LEA R43, P0, R30, R43, 0x1 ;  /* 0x0000002b1e2b7211 */ /* 0x000fe200078008ff */
[----:B------:R-:W-:Y:S01]  /*1680*/  IMAD.WIDE.U32 R72, R2, 0x3, R72 ;  /* 0x0000000302487825 */ /* 0x000fe200078e0048 */
[----:B------:R-:W-:Y:S01]  /*1690*/  ULDC UR10, c[0x0][0x244] ;  /* 0x00009100000a7ab9 */ /* 0x000fe20000000800 */
[----:B------:R-:W-:Y:S01]  /*16a0*/  SHF.R.S32.HI R32, RZ, 0x4, R32 ;  /* 0x00000004ff207819 */ /* 0x000fe20000011420 */
[----:B------:R-:W-:Y:S01]  /*16b0*/  USHF.L.U64.HI UR10, UR8, 0x1, UR10 ;  /* 0x00000001080a7899 */ /* 0x000fe2000801020a */
[----:B------:R-:W1:Y:S01]  /*16c0*/  LDC.64 R36, c[0x0][0x238] ;  /* 0x00008e00ff247b82 */ /* 0x000e620000000a00 */
[C---:B------:R-:W-:Y:S01]  /*16d0*/  LEA.HI.X R42, R30.reuse, R42, R31, 0x1, P0 ;  /* 0x0000002a1e2a7211 */ /* 0x040fe200000f0c1f */
[----:B------:R-:W-:Y:S01]  /*16e0*/  IMAD.WIDE.U32 R66, R30, 0x3, R66 ;  /* 0x000000031e427825 */ /* 0x000fe200078e0042 */
[----:B--2---:R-:W-:Y:S01]  /*16f0*/  IADD3 R57, P1, P0, R28, UR6, -R14 ;  /* 0x000000061c397c10 */ /* 0x004fe2000f83e80e */
[----:B------:R-:W-:Y:S01]  /*1700*/  UMOV UR11, URZ ;  /* 0x0000003f000b7c82 */ /* 0x000fe20008000000 */
[----:B------:R-:W-:Y:S01]  /*1710*/  ISETP.NE.AND P2, PT, R32, 0x2, PT ;  /* 0x000000022000780c */ /* 0x000fe20003f45270 */
[----:B------:R-:W-:Y:S01]  /*1720*/  IMAD.WIDE.U32 R68, R30, 0x3, R68 ;  /* 0x000000031e447825 */ /* 0x000fe200078e0044 */
[----:B------:R-:W-:Y:S01]  /*1730*/  IADD3.X R56, R29, UR10, ~R15, P1, P0 ;  /* 0x0000000a1d387c10 */ /* 0x000fe20008fe0c0f */
[----:B------:R-:W2:Y:S01]  /*1740*/  LDC.64 R2, c[0x0][0x240] ;  /* 0x00009000ff027b82 */ /* 0x000ea20000000a00 */
[----:B------:R-:W-:Y:S01]  /*1750*/  IADD3 R63, P1, R45, 0x80, RZ ;  /* 0x000000802d3f7810 */ /* 0x000fe20007f3e0ff */
[----:B------:R-:W-:Y:S01]  /*1760*/  IMAD R31, R31, 0x3, RZ ;  /* 0x000000031f1f7824 */ /* 0x000fe200078e02ff */
[----:B------:R-:W-:Y:S01]  /*1770*/  IADD3 R65, P0, R57, 0x80, RZ ;  /* 0x0000008039417810 */ /* 0x000fe20007f1e0ff */
[----:B------:R-:W-:Y:S01]  /*1780*/  IMAD.IADD R50, R51, 0x1, R71 ;  /* 0x0000000133327824 */ /* 0x000fe200078e0247 */
[----:B------:R-:W-:Y:S01]  /*1790*/  CS2R R14, SRZ ;  /* 0x00000000000e7805 */ /* 0x000fe2000001ff00 */
[----:B------:R-:W-:Y:S01]  /*17a0*/  VIADD R60, R32, 0xffffffff ;  /* 0xffffffff203c7836 */ /* 0x000fe20000000000 */
[----:B------:R-:W-:Y:S01]  /*17b0*/  SEL R59, R59, RZ, P2 ;  /* 0x000000ff3b3b7207 */ /* 0x000fe20001000000 */
[----:B------:R-:W-:Y:S01]  /*17c0*/  IMAD.X R61, RZ, RZ, R44, P1 ;  /* 0x000000ffff3d7224 */ /* 0x000fe200008e062c */
[----:B------:R-:W-:Y:S01]  /*17d0*/  SEL R58, R58, RZ, P2 ;  /* 0x000000ff3a3a7207 */ /* 0x000fe20001000000 */
[----:B------:R-:W-:Y:S01]  /*17e0*/  IMAD.X R64, RZ, RZ, R56, P0 ;  /* 0x000000ffff407224 */ /* 0x000fe200000e0638 */
[----:B------:R-:W-:Y:S01]  /*17f0*/  UMOV UR17, 0x2000 ;  /* 0x0000200000117882 */ /* 0x000fe20000000000 */
[----:B------:R-:W-:Y:S01]  /*1800*/  IMAD.IADD R54, R31, 0x1, R67 ;  /* 0x000000011f367824 */ /* 0x000fe200078e0243 */
[----:B------:R-:W-:Y:S01]  /*1810*/  UMOV UR16, 0x2 ;  /* 0x0000000200107882 */ /* 0x000fe20000000000 */
[----:B------:R-:W-:Y:S01]  /*1820*/  IMAD.IADD R55, R69, 0x1, R31 ;  /* 0x0000000145377824 */ /* 0x000fe200078e021f */
[----:B------:R-:W-:Y:S01]  /*1830*/  UMOV UR6, 0x1000 ;  /* 0x0000100000067882 */ /* 0x000fe20000000000 */
[----:B------:R-:W-:Y:S01]  /*1840*/  IMAD.IADD R51, R73, 0x1, R51 ;  /* 0x0000000149337824 */ /* 0x000fe200078e0233 */
[----:B---3--:R-:W-:-:S06]  /*1850*/  UMOV UR8, 0xffffe000 ;  /* 0xffffe00000087882 */ /* 0x008fcc0000000000 */
.L_x_4:
[C---:B-1-3-5:R-:W5:Y:S01]  /*1860*/  DMMA.8x8x4 R4, R20.reuse, R24, R4 ;  /* 0x000000181404723f */ /* 0x06af620000000004 */
[----:B--2---:R-:W-:Y:S01]  /*1870*/  LDS.128 R28, [R0+UR5+0x400] ;  /* 0x00040005001c7984 */ /* 0x004fe20008000c00 */
[----:B------:R-:W-:Y:S02]  /*1880*/  UIADD3 UR11, UR11, 0x1, URZ ;  /* 0x000000010b0b7890 */ /* 0x000fe4000fffe03f */
[----:B------:R-:W-:Y:S01]  /*1890*/  IADD3 R74, P1, R45, R43, RZ ;  /* 0x0000002b2d4a7210 */ /* 0x000fe20007f3e0ff */
[----:B------:R-:W-:Y:S01]  /*18a0*/  VIADD R62, R48, UR17 ;  /* 0x00000011303e7c36 */ /* 0x000fe20008000000 */
[----:B------:R-:W-:Y:S01]  /*18b0*/  IADD3 R76, P0, R57, R53, RZ ;  /* 0x00000035394c7210 */ /* 0x000fe20007f1e0ff */
[----:B------:R-:W-:Y:S02]  /*18c0*/  UISETP.NE.AND UP0, UPT, UR11, 0x3, UPT ;  /* 0x000000030b00788c */ /* 0x000fe4000bf05270 */
[----:B------:R-:W1:Y:S01]  /*18d0*/  LDS.128 R32, [R0+UR4+0x3400] ;  /* 0x0034000400207984 */ /* 0x000e620008000c00 */
[----:B------:R-:W-:Y:S01]  /*18e0*/  IMAD.X R75, R44, 0x1, R42, P1 ;  /* 0x000000012c4b7824 */ /* 0x000fe200008e062a */
[----:B------:R-:W-:Y:S01]  /*18f0*/  LOP3.LUT P1, RZ, R58, 0x1, RZ, 0xc0, !PT ;  /* 0x000000013aff7812 */ /* 0x000fe2000782c0ff */
[----:B------:R-:W-:Y:S01]  /*1900*/  IMAD.X R77, R56, 0x1, R52, P0 ;  /* 0x00000001384d7824 */ /* 0x000fe200000e0634 */
[----:B------:R-:W-:Y:S01]  /*1910*/  LOP3.LUT P0, RZ, R59, 0x1, RZ, 0xc0, !PT ;  /* 0x000000013bff7812 */ /* 0x000fe2000780c0ff */
[----:B------:R-:W-:Y:S02]  /*1920*/  USEL UR10, UR8, 0x1000, !UP0 ;  /* 0x00001000080a7887 */ /* 0x000fe4000c000000 */
[-C--:B------:R-:W5:Y:S01]  /*1930*/  DMMA.8x8x4 R8, R20, R26.reuse, R8 ;  /* 0x0000001a1408723f */ /* 0x080f620000000008 */
[----:B------:R-:W-:Y:S02]  /*1940*/  UIADD3 UR16, UR16, 0x1, URZ ;  /* 0x0000000110107890 */ /* 0x000fe4000fffe03f */
[----:B------:R-:W-:Y:S02]  /*1950*/  UIADD3 UR15, UR17, -0x2000, URZ ;  /* 0xffffe000110f7890 */ /* 0x000fe4000fffe03f */
[----:B------:R-:W-:Y:S02]  /*1960*/  UISETP.NE.AND UP1, UPT, UR16, 0x3, UPT ;  /* 0x000000031000788c */ /* 0x000fe4000bf25270 */
[----:B------:R-:W-:Y:S01]  /*1970*/  USEL UR11, UR11, URZ, UP0 ;  /* 0x0000003f0b0b7287 */ /* 0x000fe20008000000 */
[----:B------:R-:W-:Y:S01]  /*1980*/  @!PT LDS RZ, [RZ] ;  /* 0x00000000fffff984 */ /* 0x000fe20000000800 */
[----:B------:R-:W-:Y:S01]  /*1990*/  @!PT LDS RZ, [RZ] ;  /* 0x00000000fffff984 */ /* 0x000fe20000000800 */
[----:B------:R-:W-:Y:S01]  /*19a0*/  @!PT LDS RZ, [RZ] ;  /* 0x00000000fffff984 */ /* 0x000fe20000000800 */
[----:B------:R-:W-:Y:S01]  /*19b0*/  @P1 LDGSTS.E.LTC128B.64 [R62], desc[UR12][R76.64] ;  /* 0x000000004c3e1fae */ /* 0x000fe2000b921b4c */
[----:B------:R-:W-:Y:S05]  /*19c0*/  USEL UR16, UR16, URZ, UP1 ;  /* 0x0000003f10107287 */ /* 0x000fea0008800000 */
[----:B------:R3:W-:Y:S02]  /*19d0*/  @P0 LDGSTS.E.LTC128B.64 [R62+0x3000], desc[UR12][R74.64] ;  /* 0x030000004a3e0fae */ /* 0x0007e4000b921b4c */
[C---:B------:R-:W5:Y:S01]  /*19e0*/  DMMA.8x8x4 R12, R22.reuse, R26, R12 ;  /* 0x0000001a160c723f */ /* 0x040f62000000000c */
[----:B------:R-:W-:Y:S07]  /*19f0*/  @UP1 UIMAD.U32 UR15, UR17, 0x1, UR6 ;  /* 0x00000001110f18a4 */ /* 0x000fee000f8e0006 */
[----:B------:R-:W-:Y:S08]  /*1a00*/  UMOV UR17, UR15 ;  /* 0x0000000f00117c82 */ /* 0x000ff00008000000 */
[----:B------:R4:W5:Y:S02]  /*1a10*/  DMMA.8x8x4 R16, R22, R24, R16 ;  /* 0x000000181610723f */ /* 0x0009640000000010 */
[----:B----4-:R-:W-:Y:S08]  /*1a20*/  LDS.128 R20, [R0+UR5+0x800] ;  /* 0x0008000500147984 */ /* 0x010ff00008000c00 */
[----:B---3--:R-:W3:-:S06]  /*1a30*/  LDS.128 R24, [R0+UR4+0x3800] ;  /* 0x0038000400187984 */ /* 0x008ecc0008000c00 */
[C---:B-1---5:R-:W5:Y:S11]  /*1a40*/  DMMA.8x8x4 R4, R28.reuse, R32, R4 ;  /* 0x000000201c04723f */ /* 0x062f760000000004 */
[----:B------:R-:W-:Y:S05]  /*1a50*/  @!UPT UIADD3 URZ, URZ, URZ, URZ ;  /* 0x0000003f3f3ff290 */ /* 0x000fea000fffe03f */
[-C--:B------:R1:W5:Y:S04]  /*1a60*/  DMMA.8x8x4 R8, R28, R34.reuse, R8 ;  /* 0x000000221c08723f */ /* 0x0803680000000008 */
[----:B-1----:R-:W-:Y:S02]  /*1a70*/  LOP3.LUT R28, R58, 0x2, RZ, 0xc0, !PT ;  /* 0x000000023a1c7812 */ /* 0x002fe400078ec0ff */
[----:B------:R-:W-:Y:S02]  /*1a80*/  LOP3.LUT R29, R59, 0x2, RZ, 0xc0, !PT ;  /* 0x000000023b1d7812 */ /* 0x000fe400078ec0ff */
[----:B------:R-:W-:Y:S02]  /*1a90*/  SHF.R.U32.HI R28, RZ, 0x1, R28 ;  /* 0x00000001ff1c7819 */ /* 0x000fe4000001161c */
[----:B------:R-:W-:Y:S02]  /*1aa0*/  SHF.R.U32.HI R29, RZ, 0x1, R29 ;  /* 0x00000001ff1d7819 */ /* 0x000fe4000001161d */
[----:B------:R-:W-:Y:S02]  /*1ab0*/  ISETP.NE.U32.AND P3, PT, R28, RZ, PT ;  /* 0x000000ff1c00720c */ /* 0x000fe40003f65070 */
[----:B------:R-:W-:Y:S02]  /*1ac0*/  ISETP.NE.U32.AND P2, PT, R29, RZ, PT ;  /* 0x000000ff1d00720c */ /* 0x000fe40003f45070 */
[C---:B------:R1:W5:Y:S04]  /*1ad0*/  DMMA.8x8x4 R12, R30.reuse, R34, R12 ;  /* 0x000000221e0c723f */ /* 0x040368000000000c */
[----:B-1----:R-:W-:Y:S02]  /*1ae0*/  IADD3 R34, P1, R65, R53, RZ ;  /* 0x0000003541227210 */ /* 0x002fe40007f3e0ff */
[----:B------:R-:W-:Y:S03]  /*1af0*/  IADD3 R28, P0, R63, R43, RZ ;  /* 0x0000002b3f1c7210 */ /* 0x000fe60007f1e0ff */
[----:B------:R-:W-:Y:S01]  /*1b00*/  IMAD.X R35, R64, 0x1, R52, P1 ;  /* 0x0000000140237824 */ /* 0x000fe200008e0634 */
[----:B------:R-:W-:Y:S01]  /*1b10*/  IADD3 R74, P1, R57, R70, RZ ;  /* 0x00000046394a7210 */ /* 0x000fe20007f3e0ff */
[----:B------:R-:W-:Y:S01]  /*1b20*/  IMAD.X R29, R61, 0x1, R42, P0 ;  /* 0x000000013d1d7824 */ /* 0x000fe200000e062a */
[----:B------:R-:W-:Y:S02]  /*1b30*/  IADD3 R64, P0, R45, R66, RZ ;  /* 0x000000422d407210 */ /* 0x000fe40007f1e0ff */
[----:B------:R-:W-:Y:S01]  /*1b40*/  @!PT LDS RZ, [RZ] ;  /* 0x00000000fffff984 */ /* 0x000fe20000000800 */
[----:B------:R-:W-:Y:S01]  /*1b50*/  @!PT LDS RZ, [RZ] ;  /* 0x00000000fffff984 */ /* 0x000fe20000000800 */
[----:B------:R-:W-:Y:S01]  /*1b60*/  @!PT LDS RZ, [RZ] ;  /* 0x00000000fffff984 */ /* 0x000fe20000000800 */
[----:B------:R1:W-:Y:S01]  /*1b70*/  @P3 LDGSTS.E.LTC128B.64 [R62+0x80], desc[UR12][R34.64] ;  /* 0x00080000223e3fae */ /* 0x0003e2000b921b4c */
[----:B------:R-:W-:Y:S01]  /*1b80*/  IMAD.X R75, R56, 0x1, R50, P1 ;  /* 0x00000001384b7824 */ /* 0x000fe200008e0632 */
[----:B------:R1:W5:Y:S04]  /*1b90*/  DMMA.8x8x4 R16, R30, R32, R16 ;  /* 0x000000201e10723f */ /* 0x0003680000000010 */
[----:B-1----:R1:W-:Y:S01]  /*1ba0*/  @P2 LDGSTS.E.LTC128B.64 [R62+0x3080], desc[UR12][R28.64] ;  /* 0x030800001c3e2fae */ /* 0x0023e2000b921b4c */
[----:B------:R-:W-:-:S11]  /*1bb0*/  IMAD.X R65, R44, 0x1, R54, P0 ;  /* 0x000000012c417824 */ /* 0x000fd600000e0636 */
[C---:B---3-5:R-:W5:Y:S01]  /*1bc0*/  DMMA.8x8x4 R4, R20.reuse, R24, R4 ;  /* 0x000000181404723f */ /* 0x068f620000000004 */
[----:B------:R-:W-:Y:S01]  /*1bd0*/  LDS.128 R32, [R0+UR4+0x3c00] ;  /* 0x003c000400207984 */ /* 0x000fe20008000c00 */
[----:B------:R-:W-:Y:S11]  /*1be0*/  UIADD3 UR4, UR10, UR4, URZ ;  /* 0x000000040a047290 */ /* 0x000ff6000fffe03f */
[----:B------:R-:W-:Y:S03]  /*1bf0*/  @!UPT UIADD3 URZ, URZ, URZ, URZ ;  /* 0x0000003f3f3ff290 */ /* 0x000fe6000fffe03f */
[-C--:B-1----:R1:W5:Y:S04]  /*1c00*/  DMMA.8x8x4 R8, R20, R26.reuse, R8 ;  /* 0x0000001a1408723f */ /* 0x0823680000000008 */
[C---:B-1----:R-:W-:Y:S01]  /*1c10*/  LOP3.LUT R21, R58.reuse, 0x4, RZ, 0xc0, !PT ;  /* 0x000000043a157812 */ /* 0x042fe200078ec0ff */
[----:B------:R-:W1:Y:S01]  /*1c20*/  LDS.128 R28, [R0+UR5+0xc00] ;  /* 0x000c0005001c7984 */ /* 0x000e620008000c00 */
[----:B------:R-:W-:Y:S01]  /*1c30*/  LOP3.LUT R20, R59, 0x4, RZ, 0xc0, !PT ;  /* 0x000000043b147812 */ /* 0x000fe200078ec0ff */
[----:B------:R-:W-:Y:S01]  /*1c40*/  UIADD3 UR5, UR10, UR5, URZ ;  /* 0x000000050a057290 */ /* 0x000fe2000fffe03f */
[----:B------:R-:W-:Y:S02]  /*1c50*/  SHF.R.U32.HI R21, RZ, 0x2, R21 ;  /* 0x00000002ff157819 */ /* 0x000fe40000011615 */
[----:B------:R-:W-:Y:S02]  /*1c60*/  SHF.R.U32.HI R20, RZ, 0x2, R20 ;  /* 0x00000002ff147819 */ /* 0x000fe40000011614 */
[----:B------:R-:W-:Y:S02]  /*1c70*/  ISETP.NE.U32.AND P5, PT, R21, RZ, PT ;  /* 0x000000ff1500720c */ /* 0x000fe40003fa5070 */
[----:B------:R-:W-:Y:S02]  /*1c80*/  LOP3.LUT R21, R58, 0x8, RZ, 0xc0, !PT ;  /* 0x000000083a157812 */ /* 0x000fe400078ec0ff */
[C---:B------:R3:W5:Y:S03]  /*1c90*/  DMMA.8x8x4 R12, R22.reuse, R26, R12 ;  /* 0x0000001a160c723f */ /* 0x040766000000000c */
[----:B------:R-:W-:Y:S02]  /*1ca0*/  ISETP.NE.U32.AND P4, PT, R20, RZ, PT ;  /* 0x000000ff1400720c */ /* 0x000fe40003f85070 */
[----:B------:R-:W-:Y:S02]  /*1cb0*/  LOP3.LUT R20, R59, 0x8, RZ, 0xc0, !PT ;  /* 0x000000083b147812 */ /* 0x000fe400078ec0ff */
[----:B------:R-:W-:Y:S02]  /*1cc0*/  SHF.R.U32.HI R21, RZ, 0x3, R21 ;  /* 0x00000003ff157819 */ /* 0x000fe40000011615 */
[----:B------:R-:W-:Y:S01]  /*1cd0*/  SHF.R.U32.HI R20, RZ, 0x3, R20 ;  /* 0x00000003ff147819 */ /* 0x000fe20000011614 */
[----:B------:R-:W-:Y:S01]  /*1ce0*/  @!PT LDS RZ, [RZ] ;  /* 0x00000000fffff984 */ /* 0x000fe20000000800 */
[----:B------:R-:W-:Y:S01]  /*1cf0*/  @!PT LDS RZ, [RZ] ;  /* 0x00000000fffff984 */ /* 0x000fe20000000800 */
[----:B------:R-:W-:Y:S01]  /*1d00*/  @!PT LDS RZ, [RZ] ;  /* 0x00000000fffff984 */ /* 0x000fe20000000800 */
[----:B------:R-:W-:Y:S01]  /*1d10*/  @P5 LDGSTS.E.LTC128B.64 [R62+0x800], desc[UR12][R74.64] ;  /* 0x008000004a3e5fae */ /* 0x000fe2000b921b4c */
[----:B------:R-:W-:Y:S02]  /*1d20*/  ISETP.NE.U32.AND P3, PT, R21, RZ, PT ;  /* 0x000000ff1500720c */ /* 0x000fe40003f65070 */
[----:B------:R-:W-:Y:S02]  /*1d30*/  ISETP.NE.U32.AND P2, PT, R20, RZ, PT ;  /* 0x000000ff1400720c */ /* 0x000fe40003f45070 */
[----:B------:R-:W-:Y:S01]  /*1d40*/  IADD3 R20, P1, R57, R72, RZ ;  /* 0x0000004839147210 */ /* 0x000fe20007f3e0ff */
[----:B---3--:R3:W5:Y:S01]  /*1d50*/  DMMA.8x8x4 R16, R22, R24, R16 ;  /* 0x000000181610723f */ /* 0x0087620000000010 */
[----:B------:R4:W-:Y:S03]  /*1d60*/  @P4 LDGSTS.E.LTC128B.64 [R62+0x3800], desc[UR12][R64.64] ;  /* 0x03800000403e4fae */ /* 0x0009e6000b921b4c */
[----:B------:R-:W-:Y:S01]  /*1d70*/  IMAD.X R21, R56, 0x1, R51, P1 ;  /* 0x0000000138157824 */ /* 0x000fe200008e0633 */
[C---:B------:R-:W-:Y:S02]  /*1d80*/  IADD3 R26, P0, R45.reuse, R68, RZ ;  /* 0x000000442d1a7210 */ /* 0x040fe40007f1e0ff */
[----:B------:R-:W-:Y:S02]  /*1d90*/  IADD3 R45, P5, P4, R45, R40, R38 ;  /* 0x000000282d2d7210 */ /* 0x000fe40007cbe026 */
[----:B------:R3:W-:Y:S01]  /*1da0*/  @P3 LDGSTS.E.LTC128B.64 [R62+0x880], desc[UR12][R20.64+0x80] ;  /* 0x00880080143e3fae */ /* 0x0007e2000b921b4c */
[----:B------:R-:W-:Y:S01]  /*1db0*/  IMAD.X R27, R44, 0x1, R55, P0 ;  /* 0x000000012c1b7824 */ /* 0x000fe200000e0637 */
[C---:B------:R-:W-:Y:S01]  /*1dc0*/  ISETP.NE.AND P0, PT, R60.reuse, 0x2, PT ;  /* 0x000000023c00780c */ /* 0x040fe20003f05270 */
[----:B------:R-:W-:Y:S04]  /*1dd0*/  VIADD R60, R60, 0xffffffff ;  /* 0xffffffff3c3c7836 */ /* 0x000fe80000000000 */
[----:B------:R-:W-:-:S04]  /*1de0*/  DEPBAR.LE SB5, 0x1 ;  /* 0x0000d0400000791a */ /* 0x000fc80000000000 */
[C---:B-1----:R1:W5:Y:S01]  /*1df0*/  DMMA.8x8x4 R4, R28.reuse, R32, R4 ;  /* 0x000000201c04723f */ /* 0x0423620000000004 */
[----:B------:R1:W-:Y:S03]  /*1e00*/  @P2 LDGSTS.E.LTC128B.64 [R62+0x3880], desc[UR12][R26.64+0x80] ;  /* 0x038800801a3e2fae */ /* 0x0003e6000b921b4c */
[----:B------:R-:W-:Y:S02]  /*1e10*/  ISETP.GT.AND P6, PT, R60, -0x1, PT ;  /* 0xffffffff3c00780c */ /* 0x000fe40003fc4270 */
[----:B--2---:R-:W-:Y:S01]  /*1e20*/  IADD3 R57, P3, P2, R57, R36, R2 ;  /* 0x0000002439397210 */ /* 0x004fe20007a7e002 */
[----:B------:R-:W0:Y:S01]  /*1e30*/  LDGDEPBAR ;  /* 0x00000000000079af */ /* 0x000e220000000000 */
[----:B------:R-:W-:Y:S02]  /*1e40*/  SEL R58, R58, RZ, P0 ;  /* 0x000000ff3a3a7207 */ /* 0x000fe40000000000 */
[----:B------:R-:W-:Y:S02]  /*1e50*/  SEL R59, R59, RZ, P0 ;  /* 0x000000ff3b3b7207 */ /* 0x000fe40000000000 */
[----:B------:R-:W-:Y:S02]  /*1e60*/  IADD3 R63, P1, R45, 0x80, RZ ;  /* 0x000000802d3f7810 */ /* 0x000fe40007f3e0ff */
[----:B----4-:R-:W-:Y:S02]  /*1e70*/  IADD3 R65, P0, R57, 0x80, RZ ;  /* 0x0000008039417810 */ /* 0x010fe40007f1e0ff */
[-C--:B------:R2:W5:Y:S04]  /*1e80*/  DMMA.8x8x4 R8, R28, R34.reuse, R8 ;  /* 0x000000221c08723f */ /* 0x0805680000000008 */
[----:B------:R-:W-:Y:S02]  /*1e90*/  IADD3.X R44, R44, R41, R39, P5, P4 ;  /* 0x000000292c2c7210 */ /* 0x000fe40002fe8427 */
[----:B------:R-:W-:Y:S03]  /*1ea0*/  IADD3.X R56, R56, R37, R3, P3, P2 ;  /* 0x0000002538387210 */ /* 0x000fe60001fe4403 */
[----:B------:R-:W-:Y:S02]  /*1eb0*/  IMAD.X R61, RZ, RZ, R44, P1 ;  /* 0x000000ffff3d7224 */ /* 0x000fe400008e062c */
[----:B------:R-:W-:Y:S05]  /*1ec0*/  IMAD.X R64, RZ, RZ, R56, P0 ;  /* 0x000000ffff407224 */ /* 0x000fea00000e0638 */
[C---:B------:R2:W5:Y:S01]  /*1ed0*/  DMMA.8x8x4 R12, R30.reuse, R34, R12 ;  /* 0x000000221e0c723f */ /* 0x040562000000000c */
[----:B------:R-:W-:Y:S04]  /*1ee0*/  DEPBAR.LE SB0, 0x1 ;  /* 0x000080400000791a */ /* 0x000fe80000000000 */
[----:B------:R-:W-:Y:S06]  /*1ef0*/  BAR.SYNC.DEFER_BLOCKING 0x0 ;  /* 0x0000000000007b1d */ /* 0x000fec0000010000 */
[----:B---3--:R2:W3:Y:S01]  /*1f00*/  LDS.128 R20, [R0+UR5] ;  /* 0x0000000500147984 */ /* 0x0084e20008000c00 */
[----:B------:R-:W-:Y:S04]  /*1f10*/  DEPBAR.LE SB5, 0x3 ;  /* 0x0000d0c00000791a */ /* 0x000fe80000000000 */
[----:B------:R2:W5:Y:S03]  /*1f20*/  DMMA.8x8x4 R16, R30, R32, R16 ;  /* 0x000000201e10723f */ /* 0x0005660000000010 */
[----:B-1----:R2:W3:Y:S01]  /*1f30*/  LDS.128 R24, [R0+UR4+0x3000] ;  /* 0x0030000400187984 */ /* 0x0024e20008000c00 */
[----:B------:R-:W-:Y:S01]  /*1f40*/  @!UPT UIADD3 URZ, URZ, URZ, URZ ;  /* 0x0000003f3f3ff290 */ /* 0x000fe2000fffe03f */
[----:B------:R-:W-:Y:S11]  /*1f50*/  @P6 BRA `(.L_x_4) ;  /* 0xfffffff800406947 */ /* 0x000ff6000383ffff */
.L_x_3:
[----:B------:R-:W0:Y:S01]  /*1f60*/  LDGDEPBAR ;  /* 0x00000000000079af */ /* 0x000e220000000000 */
[----:B------:R-:W-:Y:S02]  /*1f70*/  ULDC.64 UR4, c[0x0][0x310] ;  /* 0x0000c40000047ab9 */ /* 0x000fe40000000a00 */
[----:B------:R-:W-:Y:S01]  /*1f80*/  ISETP.NE.U32.AND P0, PT, RZ, UR4, PT ;  /* 0x00000004ff007c0c */ /* 0x000fe2000bf05070 */
[----:B------:R-:W0:Y:S03]  /*1f90*/  LDGDEPBAR ;  /* 0x00000000000079af */ /* 0x000e260000000000 */
[----:B------:R-:W-:Y:S01]  /*1fa0*/  ISETP.NE.AND.EX P0, PT, RZ, UR5, PT, P0 ;  /* 0x00000005ff007c0c */ /* 0x000fe2000bf05300 */
[----:B------:R-:W-:-:S04]  /*1fb0*/  DEPBAR.LE SB0, 0x0 ;  /* 0x000080000000791a */ /* 0x000fc80000000000 */
[----:B------:R-:W-:Y:S08]  /*1fc0*/  BAR.SYNC.DEFER_BLOCKING 0x0 ;  /* 0x0000000000007b1d */ /* 0x000ff00000010000 */
[----:B------:R-:W-:Y:S05]  /*1fd0*/  @!P0 BRA `(.L_x_5) ;  /* 0x00000000001c8947 */ /* 0x000fea0003800000 */
[----:B------:R-:W1:Y:S02]  /*1fe0*/  LDC.64 R56, c[0x0][0x310] ;  /* 0x0000c400ff387b82 */ /* 0x000e640000000a00 */
[----:B-1----:R-:W4:Y:S02]  /*1ff0*/  LDG.E.64 R56, desc[UR12][R56.64] ;  /* 0x0000000c38387981 */ /* 0x002f24000c1e1b00 */
[----:B----4-:R-:W-:-:S04]  /*2000*/  ISETP.NE.U32.AND P0, PT, R56, RZ, PT ;  /* 0x000000ff3800720c */ /* 0x010fc80003f05070 */
[----:B------:R-:W-:-:S13]  /*2010*/  ISETP.NE.AND.EX P0, PT, R57, RZ, PT, P0 ;  /* 0x000000ff3900720c */ /* 0x000fda0003f05300 */
[----:B------:R-:W-:Y:S05]  /*2020*/  @!P0 BRA `(.L_x_5) ;  /* 0x0000000000088947 */ /* 0x000fea0003800000 */
[----:B------:R-:W4:Y:S01]  /*2030*/  LD.E.64 R56, desc[UR12][R56.64] ;  /* 0x0000000c38387980 */ /* 0x000f22000c101b00 */
[----:B------:R-:W-:Y:S05]  /*2040*/  BRA `(.L_x_6) ;  /* 0x00000000001c7947 */ /* 0x000fea0003800000 */
.L_x_5:
[----:B------:R-:W-:Y:S01]  /*2050*/  ULDC.64 UR4, c[0x0][0x300] ;  /* 0x0000c00000047ab9 */ /* 0x000fe20000000a00 */
[----:B------:R-:W1:Y:S01]  /*2060*/  LDC.64 R56, c[0x0][0x2f0] ;  /* 0x0000bc00ff387b82 */ /* 0x000e620000000a00 */
[----:B------:R-:W-:-:S04]  /*2070*/  ISETP.NE.U32.AND P0, PT, RZ, UR4, PT ;  /* 0x00000004ff007c0c */ /* 0x000fc8000bf05070 */
[----:B------:R-:W-:-:S13]  /*2080*/  ISETP.NE.AND.EX P0, PT, RZ, UR5, PT, P0 ;  /* 0x00000005ff007c0c */ /* 0x000fda000bf05300 */
[----:B------:R-:W-:Y:S05]  /*2090*/  @!P0 BRA `(.L_x_6) ;  /* 0x0000000000088947 */ /* 0x000fea0003800000 */
[----:B-1----:R-:W1:Y:S02]  /*20a0*/  LDC.64 R56, c[0x0][0x300] ;  /* 0x0000c000ff387b82 */ /* 0x002e640000000a00 */
[----:B-1----:R-:W4:Y:S02]  /*20b0*/  LDG.E.64 R56, desc[UR12][R56.64] ;  /* 0x0000000c38387981 */ /* 0x002f24000c1e1b00 */
.L_x_6:
[----:B------:R-:W-:Y:S02]  /*20c0*/  ULDC.64 UR4, c[0x0][0x318] ;  /* 0x0000c60000047ab9 */ /* 0x000fe40000000a00 */
[----:B------:R-:W-:-:S04]  /*20d0*/  ISETP.NE.U32.AND P0, PT, RZ, UR4, PT ;  /* 0x00000004ff007c0c */ /* 0x000fc8000bf05070 */
[----:B------:R-:W-:-:S13]  /*20e0*/  ISETP.NE.AND.EX P0, PT, RZ, UR5, PT, P0 ;  /* 0x00000005ff007c0c */ /* 0x000fda000bf05300 */
[----:B------:R-:W-:Y:S05]  /*20f0*/  @!P0 BRA `(.L_x_7) ;  /* 0x00000000001c8947 */ /* 0x000fea0003800000 */
[----:B------:R-:W2:Y:S02]  /*2100*/  LDC.64 R54, c[0x0][0x318] ;  /* 0x0000c600ff367b82 */ /* 0x000ea40000000a00 */
[----:B--2---:R-:W2:Y:S02]  /*2110*/  LDG.E.64 R54, desc[UR12][R54.64] ;  /* 0x0000000c36367981 */ /* 0x004ea4000c1e1b00 */
[----:B--2---:R-:W-:-:S04]  /*2120*/  ISETP.NE.U32.AND P0, PT, R54, RZ, PT ;  /* 0x000000ff3600720c */ /* 0x004fc80003f05070 */
[----:B------:R-:W-:-:S13]  /*2130*/  ISETP.NE.AND.EX P0, PT, R55, RZ, PT, P0 ;  /* 0x000000ff3700720c */ /* 0x000fda0003f05300 */
[----:B------:R-:W-:Y:S05]  /*2140*/  @!P0 BRA `(.L_x_7) ;  /* 0x0000000000088947 */ /* 0x000fea0003800000 */
[----:B------:R-:W4:Y:S01]  /*2150*/  LD.E.64 R54, desc[UR12][R54.64] ;  /* 0x0000000c36367980 */ /* 0x000f22000c101b00 */
[----:B------:R-:W-:Y:S05]  /*2160*/  BRA `(.L_x_8) ;  /* 0x00000000001c7947 */ /* 0x000fea0003800000 */
.L_x_7:
[----:B------:R-:W-:Y:S01]  /*2170*/  ULDC.64 UR4, c[0x0][0x308] ;  /* 0x0000c20000047ab9 */ /* 0x000fe20000000a00 */
[----:B------:R-:W1:Y:S01]  /*2180*/  LDC.64 R54, c[0x0][0x2f8] ;  /* 0x0000be00ff367b82 */ /* 0x000e620000000a00 */
[----:B------:R-:W-:-:S04]  /*2190*/  ISETP.NE.U32.AND P0, PT, RZ, UR4, PT ;  /* 0x00000004ff007c0c */ /* 0x000fc8000bf05070 */
[----:B------:R-:W-:-:S13]  /*21a0*/  ISETP.NE.AND.EX P0, PT, RZ, UR5, PT, P0 ;  /* 0x00000005ff007c0c */ /* 0x000fda000bf05300 */
[----:B------:R-:W-:Y:S05]  /*21b0*/  @!P0 BRA `(.L_x_8) ;  /* 0x0000000000088947 */ /* 0x000fea0003800000 */
[----:B-1----:R-:W1:Y:S02]  /*21c0*/  LDC.64 R54, c[0x0][0x308] ;  /* 0x0000c200ff367b82 */ /* 0x002e640000000a00 */
[----:B-1----:R-:W4:Y:S02]  /*21d0*/  LDG.E.64 R54, desc[UR12][R54.64] ;  /* 0x0000000c36367981 */ /* 0x002f24000c1e1b00 */
.L_x_8:
[----:B------:R-:W1:Y:S01]  /*21e0*/  S2R R2, SR_CTAID.X ;  /* 0x0000000000027919 */ /* 0x000e620000002500 */
[----:B--2---:R-:W2:Y:S01]  /*21f0*/  LDC R0, c[0x0][0x320] ;  /* 0x0000c800ff007b82 */ /* 0x004ea20000000800 */
[----:B------:R-:W-:-:S07]  /*2200*/  ULDC UR4, c[0x0][0x21c] ;  /* 0x0000870000047ab9 */ /* 0x000fce0000000800 */
[----:B---3--:R-:W1:Y:S08]  /*2210*/  LDC R26, c[0x0][0x228] ;  /* 0x00008a00ff1a7b82 */ /* 0x008e700000000800 */
[----:B------:R-:W3:Y:S08]  /*2220*/  LDC.64 R22, c[0x0][0x370] ;  /* 0x0000dc00ff167b82 */ /* 0x000ef00000000a00 */
[----:B------:R-:W3:Y:S01]  /*2230*/  LDC R3, c[0x0][0x344] ;  /* 0x0000d100ff037b82 */ /* 0x000ee20000000800 */
[----:B--2---:R-:W-:-:S07]  /*2240*/  ISETP.NE.AND P0, PT, R0, RZ, PT ;  /* 0x000000ff0000720c */ /* 0x004fce0003f05270 */
[----:B------:R-:W2:Y:S01]  /*2250*/  LDC R20, c[0x0][0x348] ;  /* 0x0000d200ff147b82 */ /* 0x000ea20000000800 */
[----:B-1----:R-:W-:-:S05]  /*2260*/  SHF.R.S32.HI R26, RZ, R26, R2 ;  /* 0x0000001aff1a7219 */ /* 0x002fca0000011402 */
[----:B------:R-:W-:Y:S01]  /*2270*/  IMAD R32, R49, UR4, R26 ;  /* 0x0000000431207c24 */ /* 0x000fe2000f8e021a */
[----:B------:R-:W-:Y:S01]  /*2280*/  ULDC UR4, c[0x0][0x340] ;  /* 0x0000d00000047ab9 */ /* 0x000fe20000000800 */
[----:B------:R-:W1:Y:S01]  /*2290*/  LDC R21, c[0x0][0x34c] ;  /* 0x0000d300ff157b82 */ /* 0x000e620000000800 */
[----:B------:R-:W-:Y:S01]  /*22a0*/  MOV R2, UR4 ;  /* 0x0000000400027c02 */ /* 0x000fe20008000f00 */
[----:B---3--:R-:W-:Y:S01]  /*22b0*/  IMAD.WIDE R32, R32, 0x4, R22 ;  /* 0x0000000420207825 */ /* 0x008fe200078e0216 */
[----:B------:R-:W-:Y:S06]  /*22c0*/  @!P0 BRA `(.L_x_9) ;  /* 0x0000000000a88947 */ /* 0x000fec0003800000 */
[----:B------:R-:W-:Y:S02]  /*22d0*/  ISETP.NE.AND P0, PT, R0, 0x1, PT ;  /* 0x000000010000780c */ /* 0x000fe40003f05270 */
[----:B------:R-:W-:-:S11]  /*22e0*/  MOV R30, 0xffffffff ;  /* 0xffffffff001e7802 */ /* 0x000fd60000000f00 */
[----:B------:R-:W-:Y:S05]  /*22f0*/  @!P0 BRA `(.L_x_10) ;  /* 0x0000000000748947 */ /* 0x000fea0003800000 */
[----:B------:R-:W-:-:S13]  /*2300*/  ISETP.NE.AND P0, PT, R0, 0x2, PT ;  /* 0x000000020000780c */ /* 0x000fda0003f05270 */
[----:B------:R-:W-:Y:S05]  /*2310*/  @!P0 BRA `(.L_x_11) ;  /* 0x0000000000248947 */ /* 0x000fea0003800000 */
[----:B------:R-:W-:-:S13]  /*2320*/  ISETP.NE.AND P0, PT, R0, 0x3, PT ;  /* 0x000000030000780c */ /* 0x000fda0003f05270 */
[----:B------:R-:W-:Y:S05]  /*2330*/  @P0 BRA `(.L_x_12) ;  /* 0x0000000000b80947 */ /* 0x000fea0003800000 */
[----:B------:R-:W3:Y:S08]  /*2340*/  LDC.64 R2, c[0x0][0x340] ;  /* 0x0000d000ff027b82 */ /* 0x000ef00000000a00 */
[----:B-12---:R-:W1:Y:S01]  /*2350*/  LDC.64 R20, c[0x0][0x348] ;  /* 0x0000d200ff147b82 */ /* 0x006e620000000a00 */
[----:B---3--:R-:W-:-:S06]  /*2360*/  IMAD.WIDE R2, R47, 0x8, R2 ;  /* 0x000000082f027825 */ /* 0x008fcc00078e0202 */
[----:B------:R-:W4:Y:S01]  /*2370*/  LDG.E.64 R2, desc[UR12][R2.64] ;  /* 0x0000000c02027981 */ /* 0x000f22000c1e1b00 */
[----:B-1----:R-:W-:-:S06]  /*2380*/  IMAD.WIDE R20, R47, 0x8, R20 ;  /* 0x000000082f147825 */ /* 0x002fcc00078e0214 */
[----:B------:R-:W4:Y:S01]  /*2390*/  LDG.E.64 R20, desc[UR12][R20.64] ;  /* 0x0000000c14147981 */ /* 0x000f22000c1e1b00 */
[----:B------:R-:W-:Y:S05]  /*23a0*/  BRA `(.L_x_12) ;  /* 0x00000000009c7947 */ /* 0x000fea0003800000 */
.L_x_11:
[----:B------:R-:W3:Y:S01]  /*23b0*/  LDC.64 R24, c[0x0][0x360] ;  /* 0x0000d800ff187b82 */ /* 0x000ee20000000a00 */
[----:B------:R-:W-:-:S07]  /*23c0*/  SHF.R.S32.HI R27, RZ, 0x1f, R47 ;  /* 0x0000001fff1b7819 */ /* 0x000fce000001142f */
[----:B------:R-:W3:Y:S08]  /*23d0*/  LDC.64 R22, c[0x0][0x368] ;  /* 0x0000da00ff167b82 */ /* 0x000ef00000000a00 */
[----:B------:R-:W3:Y:S08]  /*23e0*/  LDC.64 R2, c[0x0][0x340] ;  /* 0x0000d000ff027b82 */ /* 0x000ef00000000a00 */
[----:B-12---:R-:W1:Y:S01]  /*23f0*/  LDC.64 R20, c[0x0][0x348] ;  /* 0x0000d200ff147b82 */ /* 0x006e620000000a00 */
[----:B---3--:R-:W-:-:S02]  /*2400*/  IMAD R28, R27, R24, RZ ;  /* 0x000000181b1c7224 */ /* 0x008fc400078e02ff */
[----:B------:R-:W-:-:S04]  /*2410*/  IMAD.WIDE.U32 R36, R47, R24, RZ ;  /* 0x000000182f247225 */ /* 0x000fc800078e00ff */
[----:B------:R-:W-:Y:S02]  /*2420*/  IMAD R25, R47, R25, R28 ;  /* 0x000000192f197224 */ /* 0x000fe400078e021c */
[-C--:B------:R-:W-:Y:S02]  /*2430*/  IMAD R27, R27, R22.reuse, RZ ;  /* 0x000000161b1b7224 */ /* 0x080fe400078e02ff */
[----:B------:R-:W-:Y:S01]  /*2440*/  IMAD.WIDE.U32 R34, R47, R22, RZ ;  /* 0x000000162f227225 */ /* 0x000fe200078e00ff */
[----:B------:R-:W-:-:S03]  /*2450*/  IADD3 R25, R37, R25, RZ ;  /* 0x0000001925197210 */ /* 0x000fc60007ffe0ff */
[----:B------:R-:W-:Y:S01]  /*2460*/  IMAD R23, R47, R23, R27 ;  /* 0x000000172f177224 */ /* 0x000fe200078e021b */
[----:B------:R-:W-:-:S04]  /*2470*/  LEA R2, P1, R36, R2, 0x3 ;  /* 0x0000000224027211 */ /* 0x000fc800078218ff */
[----:B------:R-:W-:Y:S02]  /*2480*/  IADD3 R23, R35, R23, RZ ;  /* 0x0000001723177210 */ /* 0x000fe40007ffe0ff */
[----:B------:R-:W-:Y:S02]  /*2490*/  LEA.HI.X R3, R36, R3, R25, 0x3, P1 ;  /* 0x0000000324037211 */ /* 0x000fe400008f1c19 */
[----:B-1----:R-:W-:-:S04]  /*24a0*/  LEA R20, P0, R34, R20, 0x3 ;  /* 0x0000001422147211 */ /* 0x002fc800078018ff */
[----:B------:R-:W-:Y:S01]  /*24b0*/  LEA.HI.X R21, R34, R21, R23, 0x3, P0 ;  /* 0x0000001522157211 */ /* 0x000fe200000f1c17 */
[----:B------:R-:W-:Y:S08]  /*24c0*/  BRA `(.L_x_12) ;  /* 0x0000000000547947 */ /* 0x000ff00003800000 */
.L_x_10:
[----:B------:R-:W3:Y:S01]  /*24d0*/  LDC.64 R22, c[0x0][0x368] ;  /* 0x0000da00ff167b82 */ /* 0x000ee20000000a00 */
[----:B------:R-:W-:-:S07]  /*24e0*/  SHF.R.S32.HI R24, RZ, 0x1f, R47 ;  /* 0x0000001fff187819 */ /* 0x000fce000001142f */
[----:B-12---:R-:W1:Y:S01]  /*24f0*/  LDC.64 R20, c[0x0][0x348] ;  /* 0x0000d200ff147b82 */ /* 0x006e620000000a00 */
[-C--:B---3--:R-:W-:Y:S02]  /*2500*/  IMAD R24, R24, R22.reuse, RZ ;  /* 0x0000001618187224 */ /* 0x088fe400078e02ff */
[----:B------:R-:W-:-:S04]  /*2510*/  IMAD.WIDE.U32 R28, R47, R22, RZ ;  /* 0x000000162f1c7225 */ /* 0x000fc800078e00ff */
[----:B------:R-:W-:Y:S01]  /*2520*/  IMAD R23, R47, R23, R24 ;  /* 0x000000172f177224 */ /* 0x000fe200078e0218 */
[----:B-1----:R-:W-:-:S04]  /*2530*/  LEA R20, P0, R28, R20, 0x3 ;  /* 0x000000141c147211 */ /* 0x002fc800078018ff */
[----:B------:R-:W-:-:S04]  /*2540*/  IADD3 R23, R29, R23, RZ ;  /* 0x000000171d177210 */ /* 0x000fc80007ffe0ff */
[----:B------:R-:W-:Y:S01]  /*2550*/  LEA.HI.X R21, R28, R21, R23, 0x3, P0 ;  /* 0x000000151c157211 */ /* 0x000fe200000f1c17 */
[----:B------:R-:W-:Y:S06]  /*2560*/  BRA `(.L_x_12) ;  /* 0x00000000002c7947 */ /* 0x000fec0003800000 */
.L_x_9:
[----:B------:R-:W3:Y:S01]  /*2570*/  LDC R22, c[0x0][0x224] ;  /* 0x00008900ff167b82 */ /* 0x000ee20000000800 */
[----:B------:R-:W-:Y:S02]  /*2580*/  MOV R30, 0xffffffff ;  /* 0xffffffff001e7802 */ /* 0x000fe40000000f00 */
[----:B---3--:R-:W-:-:S13]  /*2590*/  ISETP.GE.AND P0, PT, R22, 0x2, PT ;  /* 0x000000021600780c */ /* 0x008fda0003f06270 */
[----:B------:R-:W-:Y:S05]  /*25a0*/  @!P0 BRA `(.L_x_12) ;  /* 0x00000000001c8947 */ /* 0x000fea0003800000 */
[----:B------:R-:W-:Y:S01]  /*25b0*/  ISETP.GT.AND P0, PT, R46, RZ, PT ;  /* 0x000000ff2e00720c */ /* 0x000fe20003f04270 */
[----:B------:R-:W-:-:S12]  /*25c0*/  IMAD.MOV.U32 R30, RZ, RZ, -0x1 ;  /* 0xffffffffff1e7424 */ /* 0x000fd800078e00ff */
[----:B------:R3:W2:Y:S04]  /*25d0*/  @!P0 LDG.E.STRONG.GPU R30, desc[UR12][R32.64] ;  /* 0x0000000c201e8981 */ /* 0x0006a8000c1ef900 */
[----:B--2---:R-:W-:Y:S01]  /*25e0*/  @!P0 CCTL.IVALL ;  /* 0x00000000ff00898f */ /* 0x004fe20002000000 */
[----:B------:R-:W-:-:S04]  /*25f0*/  ISETP.NE.AND P0, PT, R47, RZ, PT ;  /* 0x000000ff2f00720c */ /* 0x000fc80003f05270 */
[----:B----4-:R-:W-:Y:S02]  /*2600*/  FSEL R54, R54, RZ, !P0 ;  /* 0x000000ff36367208 */ /* 0x010fe40004000000 */
[----:B------:R-:W-:-:S07]  /*2610*/  FSEL R55, R55, 1.875, !P0 ;  /* 0x3ff0000037377808 */ /* 0x000fce0004000000 */
.L_x_12:
[----:B------:R-:W1:Y:S01]  /*2620*/  S2R R31, SR_TID.X ;  /* 0x00000000001f7919 */ /* 0x000e620000002100 */
[----:B------:R-:W2:Y:S01]  /*2630*/  LDC.64 R28, c[0x0][0x270] ;  /* 0x00009c00ff1c7b82 */ /* 0x000ea20000000a00 */
[----:B------:R-:W-:Y:S02]  /*2640*/  ULEA UR11, UR14, UR7, 0x1 ;  /* 0x000000070e0b7291 */ /* 0x000fe4000f8e083f */
[----:B------:R-:W-:Y:S02]  /*2650*/  USHF.L.U32 UR9, UR9, 0x3, URZ ;  /* 0x0000000309097899 */ /* 0x000fe4000800063f */
[----:B------:R-:W-:Y:S01]  /*2660*/  USHF.L.U32 UR11, UR11, 0x3, URZ ;  /* 0x000000030b0b7899 */ /* 0x000fe2000800063f */
[----:B------:R-:W-:Y:S02]  /*2670*/  UMOV UR10, 0x400 ;  /* 0x00000400000a7882 */ /* 0x000fe40000000000 */
[----:B------:R-:W3:Y:S01]  /*2680*/  S2UR UR8, SR_CgaCtaId ;  /* 0x00000000000879c3 */ /* 0x000ee20000008800 */
[----:B------:R-:W-:Y:S01]  /*2690*/  UIMAD UR9, UR11, 0x12, UR9 ;  /* 0x000000120b0978a4 */ /* 0x000fe2000f8e0209 */
[----:B------:R-:W-:Y:S01]  /*26a0*/  ULDC.64 UR4, c[0x0][0x270] ;  /* 0x00009c0000047ab9 */ /* 0x000fe20000000a00 */
[----:B------:R-:W-:Y:S01]  /*26b0*/  ULDC.64 UR6, c[0x0][0x278] ;  /* 0x00009e0000067ab9 */ /* 0x000fe20000000a00 */
[----:B------:R-:W-:Y:S01]  /*26c0*/  IMAD.U32 R34, RZ, RZ, UR4 ;  /* 0x00000004ff227e24 */ /* 0x000fe2000f8e00ff */
[----:B-1----:R-:W-:Y:S01]  /*26d0*/  SHF.R.S32.HI R24, RZ, 0x1f, R31 ;  /* 0x0000001fff187819 */ /* 0x002fe2000001141f */
[----:B---3--:R-:W-:Y:S01]  /*26e0*/  ULEA UR8, UR8, UR10, 0x18 ;  /* 0x0000000a08087291 */ /* 0x008fe2000f8ec03f */
[----:B------:R-:W-:-:S02]  /*26f0*/  LOP3.LUT R36, R31, 0x3, RZ, 0xc0, !PT ;  /* 0x000000031f247812 */ /* 0x000fc400078ec0ff */
[CC--:B------:R-:W-:Y:S02]  /*2700*/  LEA.HI R35, R24.reuse, R31.reuse, RZ, 0x5 ;  /* 0x0000001f18237211 */ /* 0x0c0fe400078f28ff */
[----:B------:R-:W-:Y:S02]  /*2710*/  LEA.HI R24, R24, R31, RZ, 0x7 ;  /* 0x0000001f18187211 */ /* 0x000fe400078f38ff */
[----:B------:R-:W-:Y:S02]  /*2720*/  SHF.R.S32.HI R25, RZ, 0x5, R35 ;  /* 0x00000005ff197819 */ /* 0x000fe40000011423 */
[----:B------:R-:W-:Y:S02]  /*2730*/  SHF.R.S32.HI R24, RZ, 0x7, R24 ;  /* 0x00000007ff187819 */ /* 0x000fe40000011418 */
[----:B------:R-:W-:Y:S02]  /*2740*/  SHF.R.S32.HI R22, RZ, 0x1f, R25 ;  /* 0x0000001fff167819 */ /* 0x000fe40000011419 */
[----:B------:R-:W-:-:S02]  /*2750*/  LOP3.LUT R35, R35, 0xffffffe0, RZ, 0xc0, !PT ;  /* 0xffffffe023237812 */ /* 0x000fc400078ec0ff */
[----:B------:R-:W-:-:S03]  /*2760*/  LEA.HI R22, R22, R25, RZ, 0x2 ;  /* 0x0000001916167211 */ /* 0x000fc600078f10ff */
[----:B------:R-:W-:Y:S01]  /*2770*/  IMAD.IADD R35, R31, 0x1, -R35 ;  /* 0x000000011f237824 */ /* 0x000fe200078e0a23 */
[----:B------:R-:W-:-:S03]  /*2780*/  LOP3.LUT R22, R22, 0xfffffffc, RZ, 0xc0, !PT ;  /* 0xfffffffc16167812 */ /* 0x000fc600078ec0ff */
[----:B------:R-:W-:Y:S02]  /*2790*/  IMAD R37, R49, 0x20, R35 ;  /* 0x0000002031257824 */ /* 0x000fe400078e0223 */
[----:B------:R-:W-:Y:S02]  /*27a0*/  IMAD.IADD R25, R25, 0x1, -R22 ;  /* 0x0000000119197824 */ /* 0x000fe400078e0a16 */
[----:B------:R-:W-:-:S03]  /*27b0*/  IMAD.WIDE R62, R37, 0x8, RZ ;  /* 0x00000008253e7825 */ /* 0x000fc600078e02ff */
[----:B------:R-:W-:-:S04]  /*27c0*/  LEA.HI R22, R25, R25, RZ, 0x1 ;  /* 0x0000001919167211 */ /* 0x000fc800078f08ff */
[----:B------:R-:W-:Y:S02]  /*27d0*/  LOP3.LUT R23, R22, 0x3ffffffe, RZ, 0xc0, !PT ;  /* 0x3ffffffe16177812 */ /* 0x000fe400078ec0ff */
[----:B------:R-:W-:-:S03]  /*27e0*/  SHF.R.S32.HI R22, RZ, 0x1, R22 ;  /* 0x00000001ff167819 */ /* 0x000fc60000011416 */
[----:B------:R-:W-:Y:S02]  /*27f0*/  IMAD.IADD R23, R25, 0x1, -R23 ;  /* 0x0000000119177824 */ /* 0x000fe400078e0a17 */
[----:B------:R-:W-:Y:S02]  /*2800*/  IMAD R24, R24, 0x2, R22 ;  /* 0x0000000218187824 */ /* 0x000fe400078e0216 */
[----:B------:R-:W1:Y:S02]  /*2810*/  LDC R22, c[0x0][0x224] ;  /* 0x00008900ff167b82 */ /* 0x000e640000000800 */
[C---:B------:R-:W-:Y:S01]  /*2820*/  IMAD R38, R24.reuse, 0x4, R23 ;  /* 0x0000000418267824 */ /* 0x040fe200078e0217 */
[----:B------:R-:W-:Y:S02]  /*2830*/  LEA R24, R24, R23, 0x1 ;  /* 0x0000001718187211 */ /* 0x000fe400078e08ff */
[----:B------:R-:W-:Y:S01]  /*2840*/  LOP3.LUT R23, R31, 0x1f, RZ, 0xc0, !PT ;  /* 0x0000001f1f177812 */ /* 0x000fe200078ec0ff */
[----:B------:R-:W-:Y:S01]  /*2850*/  IMAD R38, R26, 0x8, R38 ;  /* 0x000000081a267824 */ /* 0x000fe200078e0226 */
[----:B------:R-:W-:Y:S01]  /*2860*/  SHF.L.U32 R24, R24, 0x2, RZ ;  /* 0x0000000218187819 */ /* 0x000fe200000006ff */
[----:B------:R-:W3:Y:S01]  /*2870*/  LDC.64 R26, c[0x0][0x2b0] ;  /* 0x0000ac00ff1a7b82 */ /* 0x000ee20000000a00 */
[----:B------:R-:W-:Y:S01]  /*2880*/  SHF.R.U32.HI R23, RZ, 0x2, R23 ;  /* 0x00000002ff177819 */ /* 0x000fe20000011617 */
[----:B------:R-:W-:-:S02]  /*2890*/  IMAD.SHL.U32 R38, R38, 0x4, RZ ;  /* 0x0000000426267824 */ /* 0x000fc400078e00ff */
[----:B------:R-:W-:Y:S02]  /*28a0*/  IMAD R24, R24, 0x120, RZ ;  /* 0x0000012018187824 */ /* 0x000fe400078e02ff */
[----:B------:R-:W-:Y:S01]  /*28b0*/  IMAD R36, R23, 0x12, R36 ;  /* 0x0000001217247824 */ /* 0x000fe200078e0224 */
[----:B------:R-:W-:Y:S01]  /*28c0*/  SHF.R.S32.HI R60, RZ, 0x1f, R38 ;  /* 0x0000001fff3c7819 */ /* 0x000fe20000011426 */
[----:B--2---:R-:W-:-:S03]  /*28d0*/  IMAD.WIDE.U32 R40, R38, R28, R62 ;  /* 0x0000001c26287225 */ /* 0x004fc600078e003e */
[----:B------:R-:W-:Y:S01]  /*28e0*/  IADD3 R36, R36, UR9, RZ ;  /* 0x0000000924247c10 */ /* 0x000fe2000fffe0ff */
[----:B------:R-:W-:Y:S01]  /*28f0*/  IMAD R23, R60, R28, RZ ;  /* 0x0000001c3c177224 */ /* 0x000fe200078e02ff */
[----:B----4-:R-:W-:Y:S01]  /*2900*/  IADD3 R52, P0, R2, R40, RZ ;  /* 0x0000002802347210 */ /* 0x010fe20007f1e0ff */
[----:B------:R-:W-:Y:S01]  /*2910*/  IMAD R35, R35, 0x8, R24 ;  /* 0x0000000823237824 */ /* 0x000fe200078e0218 */
[----:B------:R-:W-:Y:S01]  /*2920*/  LEA R36, R36, UR8, 0x4 ;  /* 0x0000000824247c11 */ /* 0x000fe2000f8e20ff */
[----:B------:R-:W-:Y:S01]  /*2930*/  IMAD R23, R38, R29, R23 ;  /* 0x0000001d26177224 */ /* 0x000fe200078e0217 */
[----:B-1----:R-:W-:Y:S01]  /*2940*/  ISETP.GT.AND P1, PT, R22, 0x1, PT ;  /* 0x000000011600780c */ /* 0x002fe20003f24270 */
[----:B------:R-:W-:-:S03]  /*2950*/  IMAD.U32 R22, RZ, RZ, UR6 ;  /* 0x00000006ff167e24 */ /* 0x000fc6000f8e00ff */
[----:B------:R-:W-:Y:S02]  /*2960*/  ISETP.EQ.AND P1, PT, R0, RZ, P1 ;  /* 0x000000ff0000720c */ /* 0x000fe40000f22270 */
[----:B------:R-:W-:Y:S01]  /*2970*/  IADD3.X R51, R3, R41, R23, P0, !PT ;  /* 0x0000002903337210 */ /* 0x000fe200007fe417 */
[-C--:B---3--:R-:W-:Y:S01]  /*2980*/  IMAD R60, R60, R26.reuse, RZ ;  /* 0x0000001a3c3c7224 */ /* 0x088fe200078e02ff */
[----:B------:R-:W-:Y:S01]  /*2990*/  MOV R0, UR5 ;  /* 0x0000000500007c02 */ /* 0x000fe20008000f00 */
[C---:B------:R-:W-:Y:S01]  /*29a0*/  IMAD.WIDE.U32 R62, R38.reuse, R26, R62 ;  /* 0x0000001a263e7225 */ /* 0x040fe200078e003e */
[----:B------:R-:W-:Y:S02]  /*29b0*/  ULDC.64 UR4, c[0x0][0x290] ;  /* 0x0000a40000047ab9 */ /* 0x000fe40000000a00 */
[----:B------:R-:W-:Y:S01]  /*29c0*/  MOV R25, UR5 ;  /* 0x0000000500197c02 */ /* 0x000fe20008000f00 */
[----:B------:R-:W-:Y:S01]  /*29d0*/  IMAD R60, R38, R27, R60 ;  /* 0x0000001b263c7224 */ /* 0x000fe200078e023c */
[----:B------:R-:W-:Y:S01]  /*29e0*/  IADD3 R58, P0, R20, R62, RZ ;  /* 0x0000003e143a7210 */ /* 0x000fe20007f1e0ff */
[----:B------:R-:W-:-:S02]  /*29f0*/  IMAD.U32 R23, RZ, RZ, UR7 ;  /* 0x00000007ff177e24 */ /* 0x000fc4000f8e00ff */
[----:B------:R-:W-:Y:S02]  /*2a00*/  IMAD.IADD R61, R63, 0x1, R60 ;  /* 0x000000013f3d7824 */ /* 0x000fe400078e023c */
[----:B------:R-:W-:Y:S02]  /*2a10*/  IMAD.U32 R24, RZ, RZ, UR4 ;  /* 0x00000004ff187e24 */ /* 0x000fe4000f8e00ff */
[----:B------:R-:W-:Y:S01]  /*2a20*/  IMAD.X R59, R21, 0x1, R61, P0 ;  /* 0x00000001153b7824 */ /* 0x000fe200000e063d */
[----:B------:R-:W-:Y:S06]  /*2a30*/  @!P1 BRA `(.L_x_13) ;  /* 0x0000000000949947 */ /* 0x000fec0003800000 */
[----:B------:R-:W1:Y:S01]  /*2a40*/  LDC.64 R24, c[0x0][0x290] ;  /* 0x0000a400ff187b82 */ /* 0x000e620000000a00 */
[----:B------:R-:W-:-:S13]  /*2a50*/  ISETP.NE.AND P1, PT, R30, R47, PT ;  /* 0x0000002f1e00720c */ /* 0x000fda0003f25270 */
[----:B------:R-:W-:Y:S06]  /*2a60*/  BAR.RED.AND.DEFER_BLOCKING 0x0, P1 ;  /* 0x0000000000007b1d */ /* 0x000fec0000814400 */
[----:B------:R-:W2:Y:S01]  /*2a70*/  B2R.RESULT RZ, P1 ;  /* 0x0000000000ff731c */ /* 0x000ea20000024000 */
[----:B------:R-:W-:-:S04]  /*2a80*/  ISETP.NE.AND P0, PT, R47, RZ, PT ;  /* 0x000000ff2f00720c */ /* 0x000fc80003f05270 */
[----:B------:R-:W-:Y:S01]  /*2a90*/  SEL R34, R28, R26, !P0 ;  /* 0x0000001a1c227207 */ /* 0x000fe20004000000 */
[----:B------:R-:W3:Y:S01]  /*2aa0*/  LDC.64 R22, c[0x0][0x278] ;  /* 0x00009e00ff167b82 */ /* 0x000ee20000000a00 */
[----:B------:R-:W-:Y:S02]  /*2ab0*/  SEL R0, R29, R27, !P0 ;  /* 0x0000001b1d007207 */ /* 0x000fe40004000000 */
[----:B------:R-:W-:Y:S02]  /*2ac0*/  SEL R52, R52, R58, !P0 ;  /* 0x0000003a34347207 */ /* 0x000fe40004000000 */
[----:B------:R-:W-:Y:S02]  /*2ad0*/  SEL R51, R51, R59, !P0 ;  /* 0x0000003b33337207 */ /* 0x000fe40004000000 */
[----:B------:R-:W-:Y:S01]  /*2ae0*/  SEL R2, R2, R20, !P0 ;  /* 0x0000001402027207 */ /* 0x000fe20004000000 */
[----:B-1----:R-:W1:Y:S01]  /*2af0*/  @P0 LDC R24, c[0x0][0x2d0] ;  /* 0x0000b400ff180b82 */ /* 0x002e620000000800 */
[----:B------:R-:W-:-:S07]  /*2b00*/  SEL R3, R3, R21, !P0 ;  /* 0x0000001503037207 */ /* 0x000fce0004000000 */
[----:B------:R-:W1:Y:S08]  /*2b10*/  @P0 LDC R25, c[0x0][0x2d4] ;  /* 0x0000b500ff190b82 */ /* 0x000e700000000800 */
[----:B---3--:R-:W3:Y:S08]  /*2b20*/  @P0 LDC R22, c[0x0][0x2b8] ;  /* 0x0000ae00ff160b82 */ /* 0x008ef00000000800 */
[----:B------:R-:W1:Y:S01]  /*2b30*/  @P0 LDC R23, c[0x0][0x2bc] ;  /* 0x0000af00ff170b82 */ /* 0x000e620000000800 */
[----:B--2---:R-:W-:Y:S05]  /*2b40*/  @!P1 BRA `(.L_x_14) ;  /* 0x0000000000289947 */ /* 0x004fea0003800000 */
[----:B------:R-:W-:-:S13]  /*2b50*/  ISETP.GT.AND P1, PT, R31, RZ, PT ;  /* 0x000000ff1f00720c */ /* 0x000fda0003f24270 */
.L_x_16:
[----:B------:R-:W-:Y:S05]  /*2b60*/  YIELD ;  /* 0x0000000000007946 */ /* 0x000fea0003800000 */
[----:B--2--5:R-:W-:Y:S05]  /*2b70*/  @P1 BRA `(.L_x_15) ;  /* 0x0000000000081947 */ /* 0x024fea0003800000 */
[----:B------:R2:W4:Y:S04]  /*2b80*/  LDG.E.STRONG.GPU R30, desc[UR12][R32.64] ;  /* 0x0000000c201e7981 */ /* 0x000528000c1ef900 */
[----:B----4-:R-:W-:Y:S01]  /*2b90*/  CCTL.IVALL ;  /* 0x00000000ff00798f */ /* 0x010fe20002000000 */
.L_x_15:
[----:B------:R-:W-:Y:S01]  /*2ba0*/  ISETP.NE.AND P0, PT, R30, R47, PT ;  /* 0x0000002f1e00720c */ /* 0x000fe20003f05270 */
[----:B------:R-:W-:-:S12]  /*2bb0*/  WARPSYNC.ALL ;  /* 0x0000000000007948 */ /* 0x000fd80003800000 */
[----:B------:R-:W-:Y:S06]  /*2bc0*/  BAR.RED.AND.DEFER_BLOCKING 0x0, P0 ;  /* 0x0000000000007b1d */ /* 0x000fec0000014400 */
[----:B------:R-:W4:Y:S02]  /*2bd0*/  B2R.RESULT RZ, P0 ;  /* 0x0000000000ff731c */ /* 0x000f240000004000 */
[----:B----4-:R-:W-:Y:S05]  /*2be0*/  @P0 BRA `(.L_x_16) ;  /* 0xfffffffc00dc0947 */ /* 0x010fea000383ffff */
.L_x_14:
[----:B------:R-:W-:Y:S05]  /*2bf0*/  WARPSYNC.ALL ;  /* 0x0000000000007948 */ /* 0x000fea0003800000 */
[----:B------:R-:W-:Y:S06]  /*2c00*/  BAR.SYNC.DEFER_BLOCKING 0x0 ;  /* 0x0000000000007b1d */ /* 0x000fec0000010000 */
[----:B------:R-:W-:Y:S01]  /*2c10*/  @!PT LDS RZ, [RZ] ;  /* 0x00000000fffff984 */ /* 0x000fe20000000800 */
[----:B------:R-:W-:Y:S01]  /*2c20*/  @!PT LDS RZ, [RZ] ;  /* 0x00000000fffff984 */ /* 0x000fe20000000800 */
[----:B------:R-:W-:Y:S01]  /*2c30*/  @!PT LDS RZ, [RZ] ;  /* 0x00000000fffff984 */ /* 0x000fe20000000800 */
[----:B------:R-:W-:Y:S01]  /*2c40*/  @!PT LDS RZ, [RZ] ;  /* 0x00000000fffff984 */ /* 0x000fe20000000800 */
[----:B------:R-:W-:Y:S06]  /*2c50*/  MEMBAR.SC.GPU ;  /* 0x0000000000007992 */ /* 0x000fec0000002000 */
[----:B------:R-:W-:-:S00]  /*2c60*/  ERRBAR ;  /* 0x00000000000079ab */ /* 0x000fc00000000000 */
[----:B------:R-:W-:Y:S06]  /*2c70*/  CGAERRBAR ;  /* 0x00000000000075ab */ /* 0x000fec0000000000 */
[----:B------:R-:W-:Y:S01]  /*2c80*/  CCTL.IVALL ;  /* 0x00000000ff00798f */ /* 0x000fe20002000000 */
.L_x_13:
[----:B------:R-:W4:Y:S01]  /*2c90*/  S2UR UR8, SR_CgaCtaId ;  /* 0x00000000000879c3 */ /* 0x000f220000008800 */
[----:B------:R-:W-:Y:S01]  /*2ca0*/  DSETP.NEU.AND P0, PT, R54, RZ, PT ;  /* 0x000000ff3600722a */ /* 0x000fe20003f0d000 */
[----:B------:R-:W-:Y:S01]  /*2cb0*/  UMOV UR4, 0x400 ;  /* 0x0000040000047882 */ /* 0x000fe20000000000 */
[----:B------:R-:W-:Y:S01]  /*2cc0*/  BSSY B2, `(.L_x_17) ;  /* 0x000064d000027945 */ /* 0x000fe20003800000 */
[----:B----4-:R-:W-:-:S11]  /*2cd0*/  ULEA UR8, UR8, UR4, 0x18 ;  /* 0x0000000408087291 */ /* 0x010fd6000f8ec03f */
[----:B------:R-:W-:Y:S05]  /*2ce0*/  @!P0 BRA `(.L_x_18) ;  /* 0x0000004000848947 */ /* 0x000fea0003800000 */
[----:B------:R-:W4:Y:S01]  /*2cf0*/  S2UR UR5, SR_CTAID.X ;  /* 0x00000000000579c3 */ /* 0x000f220000002500 */
[----:B------:R-:W-:Y:S01]  /*2d00*/  ULDC UR4, c[0x0][0x228] ;  /* 0x00008a0000047ab9 */ /* 0x000fe20000000800 */
[----:B------:R-:W-:Y:S01]  /*2d10*/  SHF.L.U32 R49, R49, 0x5, RZ ;  /* 0x0000000531317819 */ /* 0x000fe200000006ff */
[----:B------:R-:W-:Y:S01]  /*2d20*/  BSSY B1, `(.L_x_19) ;  /* 0x0000106000017945 */ /* 0x000fe20003800000 */
[----:B----4-:R-:W-:-:S04]  /*2d30*/  USHF.R.S32.HI UR4, URZ, UR4, UR5 ;  /* 0x000000043f047299 */ /* 0x010fc80008011405 */
[----:B------:R-:W-:-:S06]  /*2d40*/  ULEA UR4, UR4, 0x20, 0x5 ;  /* 0x0000002004047891 */ /* 0x000fcc000f8e283f */
[----:B------:R-:W-:-:S13]  /*2d50*/  ISETP.LT.AND P1, PT, R49, UR4, PT ;  /* 0x0000000431007c0c */ /* 0x000fda000bf21270 */
[----:B------:R-:W-:Y:S05]  /*2d60*/  @!P1 BRA `(.L_x_20) ;  /* 0x0000000c00a09947 */ /* 0x000fea0003800000 */
[----:B------:R-:W-:Y:S01]  /*2d70*/  IADD3 R26, P0, -R2, R52, RZ ;  /* 0x00000034021a7210 */ /* 0x000fe20007f1e1ff */
[----:B------:R-:W-:Y:S04]  /*2d80*/  BSSY B0, `(.L_x_21) ;  /* 0x0000028000007945 */ /* 0x000fe80003800000 */
[----:B------:R-:W-:-:S05]  /*2d90*/  IMAD.X R27, R51, 0x1, ~R3, P0 ;  /* 0x00000001331b7824 */ /* 0x000fca00000e0e03 */
[----:B------:R-:W-:-:S04]  /*2da0*/  LOP3.LUT R28, R27, R0, RZ, 0xfc, !PT ;  /* 0x000000001b1c7212 */ /* 0x000fc800078efcff */
[----:B------:R-:W-:-:S13]  /*2db0*/  ISETP.NE.U32.AND P0, PT, R28, RZ, PT ;  /* 0x000000ff1c00720c */ /* 0x000fda0003f05070 */
[----:B------:R-:W-:Y:S05]  /*2dc0*/  @!P0 BRA `(.L_x_22) ;  /* 0x00000000003c8947 */ /* 0x000fea0003800000 */
[----:B------:R-:W-:Y:S01]  /*2dd0*/  IMAD.MOV.U32 R40, RZ, RZ, R26 ;  /* 0x000000ffff287224 */ /* 0x000fe200078e001a */
[----:B------:R-:W-:Y:S01]  /*2de0*/  MOV R48, R34 ;  /* 0x0000002200307202 */ /* 0x000fe20000000f00 */
[----:B------:R-:W-:Y:S01]  /*2df0*/  IMAD.MOV.U32 R39, RZ, RZ, R27 ;  /* 0x000000ffff277224 */ /* 0x000fe200078e001b */
[----:B------:R-:W-:Y:S02]  /*2e00*/  MOV R46, R0 ;  /* 0x00000000002e7202 */ /* 0x000fe40000000f00 */
[----:B------:R-:W-:Y:S02]  /*2e10*/  MOV R45, 0x2e30 ;  /* 0x00002e30002d7802 */ /* 0x000fe40000000f00 */
[----:B-123-5:R-:W-:Y:S05]  /*2e20*/  CALL.REL.NOINC `($__internal_0_$__cuda_sm20_div_u64) ;  /* 0x0000006400647944 */ /* 0x02efea0003c00000 */
[-C--:B------:R-:W-:Y:S02]  /*2e30*/  IADD3 R28, P0, RZ, -R39.reuse, RZ ;  /* 0x80000027ff1c7210 */ /* 0x080fe40007f1e0ff */
[----:B------:R-:W-:Y:S02]  /*2e40*/  MOV R29, R39 ;  /* 0x00000027001d7202 */ /* 0x000fe40000000f00 */
[----:B------:R-:W-:Y:S01]  /*2e50*/  IADD3.X R40, RZ, ~R40, RZ, P0, !PT ;  /* 0x80000028ff287210 */ /* 0x000fe200007fe4ff */
[----:B------:R-:W-:-:S04]  /*2e60*/  IMAD.WIDE.U32 R30, R34, R28, R26 ;  /* 0x0000001c221e7225 */ /* 0x000fc800078e001a */
[----:B------:R-:W-:Y:S01]  /*2e70*/  IMAD R40, R40, R34, RZ ;  /* 0x0000002228287224 */ /* 0x000fe200078e02ff */
[----:B------:R-:W-:-:S03]  /*2e80*/  MOV R27, R30 ;  /* 0x0000001e001b7202 */ /* 0x000fc60000000f00 */
[----:B------:R-:W-:-:S05]  /*2e90*/  IMAD R28, R0, R28, R40 ;  /* 0x0000001c001c7224 */ /* 0x000fca00078e0228 */
[----:B------:R-:W-:Y:S01]  /*2ea0*/  IADD3 R28, R31, R28, RZ ;  /* 0x0000001c1f1c7210 */ /* 0x000fe20007ffe0ff */
[----:B------:R-:W-:Y:S05]  /*2eb0*/  BRA `(.L_x_23) ;  /* 0x0000000000507947 */ /* 0x000fea0003800000 */
.L_x_22:
[----:B------:R-:W4:Y:S01]  /*2ec0*/  I2F.U32.RP R27, R34 ;  /* 0x00000022001b7306 */ /* 0x000f220000209000 */
[----:B------:R-:W-:Y:S02]  /*2ed0*/  MOV R28, RZ ;  /* 0x000000ff001c7202 */ /* 0x000fe40000000f00 */
[----:B------:R-:W-:-:S05]  /*2ee0*/  ISETP.NE.U32.AND P0, PT, R34, RZ, PT ;  /* 0x000000ff2200720c */ /* 0x000fca0003f05070 */
[----:B----4-:R-:W4:Y:S02]  /*2ef0*/  MUFU.RCP R27, R27 ;  /* 0x0000001b001b7308 */ /* 0x010f240000001000 */
[----:B----4-:R-:W-:-:S06]  /*2f00*/  IADD3 R27, R27, 0xffffffe, RZ ;  /* 0x0ffffffe1b1b7810 */ /* 0x010fcc0007ffe0ff */
[----:B------:R-:W4:Y:S02]  /*2f10*/  F2I.FTZ.U32.TRUNC.NTZ R29, R27 ;  /* 0x0000001b001d7305 */ /* 0x000f24000021f000 */
[----:B----4-:R-:W-:-:S04]  /*2f20*/  IMAD.MOV R27, RZ, RZ, -R29 ;  /* 0x000000ffff1b7224 */ /* 0x010fc800078e0a1d */
[----:B------:R-:W-:-:S04]  /*2f30*/  IMAD R27, R27, R34, RZ ;  /* 0x000000221b1b7224 */ /* 0x000fc800078e02ff */
[----:B------:R-:W-:-:S06]  /*2f40*/  IMAD.HI.U32 R27, R29, R27, R28 ;  /* 0x0000001b1d1b7227 */ /* 0x000fcc00078e001c */
[----:B------:R-:W-:-:S04]  /*2f50*/  IMAD.HI.U32 R29, R27, R26, RZ ;  /* 0x0000001a1b1d7227 */ /* 0x000fc800078e00ff */
[----:B------:R-:W-:-:S04]  /*2f60*/  IMAD.MOV R27, RZ, RZ, -R29 ;  /* 0x000000ffff1b7224 */ /* 0x000fc800078e0a1d */
[----:B------:R-:W-:-:S05]  /*2f70*/  IMAD R27, R34, R27, R26 ;  /* 0x0000001b221b7224 */ /* 0x000fca00078e021a */
[----:B------:R-:W-:-:S13]  /*2f80*/  ISETP.GE.U32.AND P3, PT, R27, R34, PT ;  /* 0x000000221b00720c */ /* 0x000fda0003f66070 */
[----:B------:R-:W-:Y:S01]  /*2f90*/  @P3 IADD3 R27, R27, -R34, RZ ;  /* 0x800000221b1b3210 */ /* 0x000fe20007ffe0ff */
[----:B------:R-:W-:-:S03]  /*2fa0*/  @P3 VIADD R29, R29, 0x1 ;  /* 0x000000011d1d3836 */ /* 0x000fc60000000000 */
[----:B------:R-:W-:-:S13]  /*2fb0*/  ISETP.GE.U32.AND P2, PT, R27, R34, PT ;  /* 0x000000221b00720c */ /* 0x000fda0003f46070 */
[----:B------:R-:W-:Y:S02]  /*2fc0*/  @P2 IADD3 R29, R29, 0x1, RZ ;  /* 0x000000011d1d2810 */ /* 0x000fe40007ffe0ff */
[----:B------:R-:W-:-:S04]  /*2fd0*/  @!P0 LOP3.LUT R29, RZ, R34, RZ, 0x33, !PT ;  /* 0x00000022ff1d8212 */ /* 0x000fc800078e33ff */
[----:B------:R-:W-:-:S05]  /*2fe0*/  IADD3 R27, -R29, RZ, RZ ;  /* 0x000000ff1d1b7210 */ /* 0x000fca0007ffe1ff */
[----:B------:R-:W-:Y:S02]  /*2ff0*/  IMAD R27, R34, R27, R26 ;  /* 0x0000001b221b7224 */ /* 0x000fe400078e021a */
.L_x_23:
[----:B------:R-:W-:Y:S05]  /*3000*/  BSYNC B0 ;  /* 0x0000000000007941 */ /* 0x000fea0003800000 */
.L_x_21:
[----:B------:R-:W-:Y:S01]  /*3010*/  ULDC.64 UR4, c[0x0][0x210] ;  /* 0x0000840000047ab9 */ /* 0x000fe20000000a00 */
[----:B------:R-:W-:Y:S02]  /*3020*/  PLOP3.LUT P3, PT, PT, PT, PT, 0x8, 0x0 ;  /* 0x000000000000781c */ /* 0x000fe40003f6e170 */
[----:B--2---:R-:W-:Y:S02]  /*3030*/  CS2R R32, SRZ ;  /* 0x0000000000207805 */ /* 0x004fe4000001ff00 */
[----:B------:R-:W-:-:S04]  /*3040*/  ISETP.GE.AND P0, PT, R37, UR5, PT ;  /* 0x0000000525007c0c */ /* 0x000fc8000bf06270 */
[----:B------:R-:W-:-:S13]  /*3050*/  ISETP.GE.OR P4, PT, R38, UR4, P0 ;  /* 0x0000000426007c0c */ /* 0x000fda0008786670 */
[--C-:B------:R-:W-:Y:S02]  /*3060*/  @!P4 SHF.R.U64 R27, R27, 0x3, R28.reuse ;  /* 0x000000031b1bc819 */ /* 0x100fe4000000121c */
[----:B------:R-:W-:Y:S02]  /*3070*/  @!P4 SHF.R.U32.HI R28, RZ, 0x3, R28 ;  /* 0x00000003ff1cc819 */ /* 0x000fe4000001161c */
[----:B------:R-:W-:Y:S02]  /*3080*/  @!P4 SHF.R.S32.HI R26, RZ, 0x1f, R29 ;  /* 0x0000001fff1ac819 */ /* 0x000fe4000001141d */
[----:B------:R-:W-:-:S04]  /*3090*/  @!P4 ISETP.GT.U32.AND P2, PT, R29, R27, PT ;  /* 0x0000001b1d00c20c */ /* 0x000fc80003f44070 */
[----:B------:R-:W-:-:S04]  /*30a0*/  @!P4 ISETP.GT.U32.AND.EX P2, PT, R26, R28, PT, P2 ;  /* 0x0000001c1a00c20c */ /* 0x000fc80003f44120 */
[----:B------:R-:W-:-:S13]  /*30b0*/  @!P4 PLOP3.LUT P3, PT, P2, PT, PT, 0x8, 0x0 ;  /* 0x000000000000c81c */ /* 0x000fda000176e170 */
[----:B------:R-:W-:Y:S02]  /*30c0*/  @P3 IMAD.MOV.U32 R26, RZ, RZ, R52 ;  /* 0x000000ffff1a3224 */ /* 0x000fe400078e0034 */
[----:B------:R-:W-:-:S05]  /*30d0*/  @P3 IMAD.MOV.U32 R27, RZ, RZ, R51 ;  /* 0x000000ffff1b3224 */ /* 0x000fca00078e0033 */
[----:B------:R3:W4:Y:S01]  /*30e0*/  @P3 LDG.E.LTC128B.64 R32, desc[UR12][R26.64] ;  /* 0x0000000c1a203981 */ /* 0x000722000c1e1b20 */
[----:B------:R-:W-:Y:S01]  /*30f0*/  BSSY B0, `(.L_x_24) ;  /* 0x000002b000007945 */ /* 0x000fe20003800000 */
[----:B---3--:R-:W-:-:S05]  /*3100*/  IADD3 R26, P2, R22, R52, RZ ;  /* 0x00000034161a7210 */ /* 0x008fca0007f5e0ff */
[----:B-1----:R-:W-:Y:S01]  /*3110*/  IMAD.X R27, R23, 0x1, R51, P2 ;  /* 0x00000001171b7824 */ /* 0x002fe200010e0633 */
[----:B------:R-:W-:-:S05]  /*3120*/  IADD3 R28, P2, -R2, R26, RZ ;  /* 0x0000001a021c7210 */ /* 0x000fca0007f5e1ff */
        /* <DEDUP_REMOVED lines=9> */
[----:B----45:R-:W-:Y:S05]  /*31c0*/  CALL.REL.NOINC `($__internal_0_$__cuda_sm20_div_u64) ;  /* 0x00000060007c7944 */ /* 0x030fea0003c00000 */
[----:B------:R-:W-:-:S04]  /*31d0*/  IADD3 R30, P2, RZ, -R39, RZ ;  /* 0x80000027ff1e7210 */ /* 0x000fc80007f5e0ff */
[----:B------:R-:W-:Y:S01]  /*31e0*/  IADD3.X R31, RZ, ~R40, RZ, P2, !PT ;  /* 0x80000028ff1f7210 */ /* 0x000fe200017fe4ff */
[----:B------:R-:W-:-:S04]  /*31f0*/  IMAD.WIDE.U32 R40, R34, R30, R28 ;  /* 0x0000001e22287225 */ /* 0x000fc800078e001c */
[----:B------:R-:W-:Y:S01]  /*3200*/  IMAD R31, R31, R34, RZ ;  /* 0x000000221f1f7224 */ /* 0x000fe200078e02ff */
[----:B------:R-:W-:-:S03]  /*3210*/  MOV R29, R40 ;  /* 0x00000028001d7202 */ /* 0x000fc60000000f00 */
[----:B------:R-:W-:Y:S01]  /*3220*/  IMAD R30, R0, R30, R31 ;  /* 0x0000001e001e7224 */ /* 0x000fe200078e021f */
[----:B------:R-:W-:-:S04]  /*3230*/  MOV R31, R39 ;  /* 0x00000027001f7202 */ /* 0x000fc80000000f00 */
[----:B------:R-:W-:Y:S01]  /*3240*/  IADD3 R30, R30, R41, RZ ;  /* 0x000000291e1e7210 */ /* 0x000fe20007ffe0ff */
[----:B------:R-:W-:Y:S05]  /*3250*/  BRA `(.L_x_26) ;  /* 0x0000000000507947 */ /* 0x000fea0003800000 */
.L_x_25:
[----:B------:R-:W1:Y:S01]  /*3260*/  I2F.U32.RP R29, R34 ;  /* 0x00000022001d7306 */ /* 0x000e620000209000 */
[----:B------:R-:W-:Y:S02]  /*3270*/  MOV R30, RZ ;  /* 0x000000ff001e7202 */ /* 0x000fe40000000f00 */
[----:B------:R-:W-:-:S05]  /*3280*/  ISETP.NE.U32.AND P2, PT, R34, RZ, PT ;  /* 0x000000ff2200720c */ /* 0x000fca0003f45070 */
[----:B-1----:R-:W1:Y:S02]  /*3290*/  MUFU.RCP R29, R29 ;  /* 0x0000001d001d7308 */ /* 0x002e640000001000 */
[----:B-1----:R-:W-:-:S06]  /*32a0*/  IADD3 R29, R29, 0xffffffe, RZ ;  /* 0x0ffffffe1d1d7810 */ /* 0x002fcc0007ffe0ff */
[----:B------:R-:W1:Y:S02]  /*32b0*/  F2I.FTZ.U32.TRUNC.NTZ R31, R29 ;  /* 0x0000001d001f7305 */ /* 0x000e64000021f000 */
[----:B-1----:R-:W-:-:S04]  /*32c0*/  IMAD.MOV R29, RZ, RZ, -R31 ;  /* 0x000000ffff1d7224 */ /* 0x002fc800078e0a1f */
        /* <DEDUP_REMOVED lines=13> */
.L_x_26:
[----:B------:R-:W-:Y:S05]  /*33a0*/  BSYNC B0 ;  /* 0x0000000000007941 */ /* 0x000fea0003800000 */
.L_x_24:
[----:B------:R-:W-:Y:S01]  /*33b0*/  VIADD R28, R38, 0x1 ;  /* 0x00000001261c7836 */ /* 0x000fe20000000000 */
[----:B------:R-:W-:Y:S01]  /*33c0*/  ULDC UR4, c[0x0][0x210] ;  /* 0x0000840000047ab9 */ /* 0x000fe20000000800 */
[----:B------:R-:W-:-:S03]  /*33d0*/  PLOP3.LUT P3, PT, PT, PT, PT, 0x8, 0x0 ;  /* 0x000000000000781c */ /* 0x000fc60003f6e170 */
[----:B------:R-:W-:-:S13]  /*33e0*/  ISETP.GE.OR P4, PT, R28, UR4, P0 ;  /* 0x000000041c007c0c */ /* 0x000fda0008786670 */
[--C-:B------:R-:W-:Y:S02]  /*33f0*/  @!P4 SHF.R.U64 R29, R29, 0x3, R30.reuse ;  /* 0x000000031d1dc819 */ /* 0x100fe4000000121e */
[----:B------:R-:W-:Y:S02]  /*3400*/  @!P4 SHF.R.U32.HI R30, RZ, 0x3, R30 ;  /* 0x00000003ff1ec819 */ /* 0x000fe4000001161e */
[----:B------:R-:W-:Y:S02]  /*3410*/  @!P4 SHF.R.S32.HI R28, RZ, 0x1f, R31 ;  /* 0x0000001fff1cc819 */ /* 0x000fe4000001141f */
[----:B------:R-:W-:-:S04]  /*3420*/  @!P4 ISETP.GT.U32.AND P2, PT, R31, R29, PT ;  /* 0x0000001d1f00c20c */ /* 0x000fc80003f44070 */
[----:B------:R-:W-:Y:S02]  /*3430*/  @!P4 ISETP.GT.U32.AND.EX P2, PT, R28, R30, PT, P2 ;  /* 0x0000001e1c00c20c */ /* 0x000fe40003f44120 */
[----:B------:R-:W-:Y:S02]  /*3440*/  CS2R R30, SRZ ;  /* 0x00000000001e7805 */ /* 0x000fe4000001ff00 */
[----:B------:R-:W-:-:S13]  /*3450*/  @!P4 PLOP3.LUT P3, PT, P2, PT, PT, 0x8, 0x0 ;  /* 0x000000000000c81c */ /* 0x000fda000176e170 */
[----:B------:R1:W4:Y:S01]  /*3460*/  @P3 LDG.E.LTC128B.64 R30, desc[UR12][R26.64] ;  /* 0x0000000c1a1e3981 */ /* 0x000322000c1e1b20 */
[----:B------:R-:W-:Y:S01]  /*3470*/  BSSY B0, `(.L_x_27) ;  /* 0x000002c000007945 */ /* 0x000fe20003800000 */
[----:B-1----:R-:W-:-:S04]  /*3480*/  LEA R26, P2, R22, R52, 0x1 ;  /* 0x00000034161a7211 */ /* 0x002fc800078408ff */
[----:B------:R-:W-:Y:S02]  /*3490*/  LEA.HI.X R27, R22, R51, R23, 0x1, P2 ;  /* 0x00000033161b7211 */ /* 0x000fe400010f0c17 */
        /* <DEDUP_REMOVED lines=20> */
.L_x_28:
[----:B------:R-:W1:Y:S01]  /*35e0*/  I2F.U32.RP R29, R34 ;  /* 0x00000022001d7306 */ /* 0x000e620000209000 */
[----:B------:R-:W-:Y:S01]  /*35f0*/  IMAD.MOV.U32 R40, RZ, RZ, RZ ;  /* 0x000000ffff287224 */ /* 0x000fe200078e00ff */
[----:B------:R-:W-:Y:S01]  /*3600*/  ISETP.NE.U32.AND P2, PT, R34, RZ, PT ;  /* 0x000000ff2200720c */ /* 0x000fe20003f45070 */
[----:B------:R-:W-:-:S05]  /*3610*/  IMAD.MOV.U32 R39, RZ, RZ, RZ ;  /* 0x000000ffff277224 */ /* 0x000fca00078e00ff */
[----:B-1----:R-:W1:Y:S02]  /*3620*/  MUFU.RCP R29, R29 ;  /* 0x0000001d001d7308 */ /* 0x002e640000001000 */
[----:B-1----:R-:W-:-:S06]  /*3630*/  IADD3 R29, R29, 0xffffffe, RZ ;  /* 0x0ffffffe1d1d7810 */ /* 0x002fcc0007ffe0ff */
[----:B------:R-:W1:Y:S02]  /*3640*/  F2I.FTZ.U32.TRUNC.NTZ R41, R29 ;  /* 0x0000001d00297305 */ /* 0x000e64000021f000 */
[----:B-1----:R-:W-:-:S05]  /*3650*/  IADD3 R29, RZ, -R41, RZ ;  /* 0x80000029ff1d7210 */ /* 0x002fca0007ffe0ff */
[----:B------:R-:W-:-:S04]  /*3660*/  IMAD R29, R29, R34, RZ ;  /* 0x000000221d1d7224 */ /* 0x000fc800078e02ff */
[----:B------:R-:W-:-:S06]  /*3670*/  IMAD.HI.U32 R40, R41, R29, R40 ;  /* 0x0000001d29287227 */ /* 0x000fcc00078e0028 */
[----:B------:R-:W-:-:S05]  /*3680*/  IMAD.HI.U32 R40, R40, R28, RZ ;  /* 0x0000001c28287227 */ /* 0x000fca00078e00ff */
[----:B------:R-:W-:-:S05]  /*3690*/  IADD3 R29, -R40, RZ, RZ ;  /* 0x000000ff281d7210 */ /* 0x000fca0007ffe1ff */
[----:B------:R-:W-:-:S05]  /*36a0*/  IMAD R29, R34, R29, R28 ;  /* 0x0000001d221d7224 */ /* 0x000fca00078e021c */
[----:B------:R-:W-:-:S13]  /*36b0*/  ISETP.GE.U32.AND P4, PT, R29, R34, PT ;  /* 0x000000221d00720c */ /* 0x000fda0003f86070 */
[----:B------:R-:W-:Y:S01]  /*36c0*/  @P4 IMAD.IADD R29, R29, 0x1, -R34 ;  /* 0x000000011d1d4824 */ /* 0x000fe200078e0a22 */
[----:B------:R-:W-:-:S04]  /*36d0*/  @P4 IADD3 R40, R40, 0x1, RZ ;  /* 0x0000000128284810 */ /* 0x000fc80007ffe0ff */
[----:B------:R-:W-:-:S13]  /*36e0*/  ISETP.GE.U32.AND P3, PT, R29, R34, PT ;  /* 0x000000221d00720c */ /* 0x000fda0003f66070 */
[----:B------:R-:W-:Y:S01]  /*36f0*/  @P3 VIADD R40, R40, 0x1 ;  /* 0x0000000128283836 */ /* 0x000fe20000000000 */
[----:B------:R-:W-:-:S04]  /*3700*/  @!P2 LOP3.LUT R40, RZ, R34, RZ, 0x33, !PT ;  /* 0x00000022ff28a212 */ /* 0x000fc800078e33ff */
[----:B------:R-:W-:-:S05]  /*3710*/  IADD3 R29, -R40, RZ, RZ ;  /* 0x000000ff281d7210 */ /* 0x000fca0007ffe1ff */
[----:B------:R-:W-:Y:S02]  /*3720*/  IMAD R29, R34, R29, R28 ;  /* 0x0000001d221d7224 */ /* 0x000fe400078e021c */
.L_x_29:
[----:B------:R-:W-:Y:S05]  /*3730*/  BSYNC B0 ;  /* 0x0000000000007941 */ /* 0x000fea0003800000 */
.L_x_27:
        /* <DEDUP_REMOVED lines=10> */
[----:B------:R-:W-:Y:S01]  /*37e0*/  @!P4 PLOP3.LUT P3, PT, P2, PT, PT, 0x8, 0x0 ;  /* 0x000000000000c81c */ /* 0x000fe2000176e170 */
[----:B------:R-:W-:-:S12]  /*37f0*/  IMAD R66, R23, 0x3, RZ ;  /* 0x0000000317427824 */ /* 0x000fd800078e02ff */
[----:B------:R1:W4:Y:S01]  /*3800*/  @P3 LDG.E.LTC128B.64 R28, desc[UR12][R26.64] ;  /* 0x0000000c1a1c3981 */ /* 0x000322000c1e1b20 */
[----:B------:R-:W-:Y:S01]  /*3810*/  BSSY B0, `(.L_x_30) ;  /* 0x000002e000007945 */ /* 0x000fe20003800000 */
[----:B-1----:R-:W-:Y:S02]  /*3820*/  IMAD.MOV.U32 R26, RZ, RZ, R52 ;  /* 0x000000ffff1a7224 */ /* 0x002fe400078e0034 */
[----:B------:R-:W-:Y:S02]  /*3830*/  IMAD.MOV.U32 R27, RZ, RZ, R51 ;  /* 0x000000ffff1b7224 */ /* 0x000fe400078e0033 */
[----:B------:R-:W-:-:S04]  /*3840*/  IMAD.WIDE.U32 R64, R22, 0x3, R26 ;  /* 0x0000000316407825 */ /* 0x000fc800078e001a */
[----:B------:R-:W-:Y:S01]  /*3850*/  IMAD.IADD R67, R65, 0x1, R66 ;  /* 0x0000000141437824 */ /* 0x000fe200078e0242 */
        /* <DEDUP_REMOVED lines=20> */
.L_x_31:
[----:B------:R-:W1:Y:S01]  /*39a0*/  I2F.U32.RP R27, R34 ;  /* 0x00000022001b7306 */ /* 0x000e620000209000 */
[----:B------:R-:W-:Y:S01]  /*39b0*/  IMAD.MOV.U32 R40, RZ, RZ, RZ ;  /* 0x000000ffff287224 */ /* 0x000fe200078e00ff */
[----:B------:R-:W-:-:S06]  /*39c0*/  ISETP.NE.U32.AND P2, PT, R34, RZ, PT ;  /* 0x000000ff2200720c */ /* 0x000fcc0003f45070 */
        /* <DEDUP_REMOVED lines=12> */
[----:B------:R-:W-:Y:S01]  /*3a90*/  ISETP.GE.U32.AND P3, PT, R27, R34, PT ;  /* 0x000000221b00720c */ /* 0x000fe20003f66070 */
[----:B------:R-:W-:-:S12]  /*3aa0*/  IMAD.MOV.U32 R27, RZ, RZ, RZ ;  /* 0x000000ffff1b7224 */ /* 0x000fd800078e00ff */
[----:B------:R-:W-:Y:S01]  /*3ab0*/  @P3 VIADD R40, R40, 0x1 ;  /* 0x0000000128283836 */ /* 0x000fe20000000000 */
[----:B------:R-:W-:-:S04]  /*3ac0*/  @!P2 LOP3.LUT R40, RZ, R34, RZ, 0x33, !PT ;  /* 0x00000022ff28a212 */ /* 0x000fc800078e33ff */
[----:B------:R-:W-:-:S05]  /*3ad0*/  IADD3 R39, -R40, RZ, RZ ;  /* 0x000000ff28277210 */ /* 0x000fca0007ffe1ff */
[----:B------:R-:W-:Y:S02]  /*3ae0*/  IMAD R26, R34, R39, R26 ;  /* 0x00000027221a7224 */ /* 0x000fe400078e021a */
.L_x_32:
[----:B------:R-:W-:Y:S05]  /*3af0*/  BSYNC B0 ;  /* 0x0000000000007941 */ /* 0x000fea0003800000 */
.L_x_30:
        /* <DEDUP_REMOVED lines=11> */
[----:B------:R-:W-:Y:S05]  /*3bb0*/  @!P2 BRA `(.L_x_33) ;  /* 0x000000000070a947 */ /* 0x000fea0003800000 */
[----:B------:R-:W-:-:S05]  /*3bc0*/  MOV R66, R64 ;  /* 0x0000004000427202 */ /* 0x000fca0000000f00 */
[----:B------:R1:W4:Y:S01]  /*3bd0*/  LDG.E.LTC128B.64 R26, desc[UR12][R66.64] ;  /* 0x0000000c421a7981 */ /* 0x000322000c1e1b20 */
[----:B------:R-:W-:Y:S05]  /*3be0*/  BRA `(.L_x_33) ;  /* 0x0000000000647947 */ /* 0x000fea0003800000 */
.L_x_20:
[----:B------:R-:W-:Y:S01]  /*3bf0*/  ULDC.64 UR6, c[0x0][0x210] ;  /* 0x0000840000067ab9 */ /* 0x000fe20000000a00 */
[----:B------:R-:W-:Y:S01]  /*3c00*/  VIADD R26, R38, 0x1 ;  /* 0x00000001261a7836 */ /* 0x000fe20000000000 */
[----:B------:R-:W-:Y:S02]  /*3c10*/  ISETP.GE.AND P2, PT, R37, UR7, PT ;  /* 0x0000000725007c0c */ /* 0x000fe4000bf46270 */
[----:B------:R-:W-:Y:S02]  /*3c20*/  CS2R R30, SRZ ;  /* 0x00000000001e7805 */ /* 0x000fe4000001ff00 */
[----:B--23--:R-:W-:Y:S01]  /*3c30*/  IADD3 R32, P3, R22, R52, RZ ;  /* 0x0000003416207210 */ /* 0x00cfe20007f7e0ff */
[----:B------:R-:W-:Y:S01]  /*3c40*/  VIADD R39, R38, 0x3 ;  /* 0x0000000326277836 */ /* 0x000fe20000000000 */
[----:B------:R-:W-:Y:S01]  /*3c50*/  ISETP.LT.AND P0, PT, R26, UR6, !P2 ;  /* 0x000000061a007c0c */ /* 0x000fe2000d701270 */
[C---:B------:R-:W-:Y:S02]  /*3c60*/  VIADD R26, R38.reuse, 0x2 ;  /* 0x00000002261a7836 */ /* 0x040fe40000000000 */
[----:B-1----:R-:W-:Y:S01]  /*3c70*/  IMAD.X R33, R23, 0x1, R51, P3 ;  /* 0x0000000117217824 */ /* 0x002fe200018e0633 */
[----:B------:R-:W-:-:S02]  /*3c80*/  ISETP.LT.AND P4, PT, R38, UR6, !P2 ;  /* 0x0000000626007c0c */ /* 0x000fc4000d781270 */
[----:B------:R-:W-:Y:S02]  /*3c90*/  ISETP.LT.AND P3, PT, R26, UR6, !P2 ;  /* 0x000000061a007c0c */ /* 0x000fe4000d761270 */
[----:B------:R-:W-:Y:S02]  /*3ca0*/  CS2R R28, SRZ ;  /* 0x00000000001c7805 */ /* 0x000fe4000001ff00 */
[----:B------:R-:W-:-:S03]  /*3cb0*/  ISETP.LT.AND P2, PT, R39, UR6, !P2 ;  /* 0x0000000627007c0c */ /* 0x000fc6000d741270 */
[----:B------:R1:W4:Y:S01]  /*3cc0*/  @P0 LDG.E.LTC128B.64 R30, desc[UR12][R32.64] ;  /* 0x0000000c201e0981 */ /* 0x000322000c1e1b20 */
[----:B------:R-:W-:Y:S02]  /*3cd0*/  IADD3 R40, P0, R22, R32, RZ ;  /* 0x0000002016287210 */ /* 0x000fe40007f1e0ff */
[----:B------:R-:W-:-:S03]  /*3ce0*/  CS2R R26, SRZ ;  /* 0x00000000001a7805 */ /* 0x000fc6000001ff00 */
[----:B------:R-:W-:Y:S01]  /*3cf0*/  IMAD.X R41, R23, 0x1, R33, P0 ;  /* 0x0000000117297824 */ /* 0x000fe200000e0621 */
[----:B------:R-:W-:-:S04]  /*3d00*/  IADD3 R42, P0, R22, R40, RZ ;  /* 0x00000028162a7210 */ /* 0x000fc80007f1e0ff */
[----:B------:R2:W4:Y:S01]  /*3d10*/  @P3 LDG.E.LTC128B.64 R28, desc[UR12][R40.64] ;  /* 0x0000000c281c3981 */ /* 0x000522000c1e1b20 */
[----:B------:R-:W-:-:S05]  /*3d20*/  IMAD.X R43, R23, 0x1, R41, P0 ;  /* 0x00000001172b7824 */ /* 0x000fca00000e0629 */
[----:B------:R3:W4:Y:S01]  /*3d30*/  @P2 LDG.E.LTC128B.64 R26, desc[UR12][R42.64] ;  /* 0x0000000c2a1a2981 */ /* 0x000722000c1e1b20 */
[----:B-1----:R-:W-:Y:S01]  /*3d40*/  CS2R R32, SRZ ;  /* 0x0000000000207805 */ /* 0x002fe2000001ff00 */
[----:B--2---:R-:W-:Y:S02]  /*3d50*/  @P4 IMAD.MOV.U32 R40, RZ, RZ, R52 ;  /* 0x000000ffff284224 */ /* 0x004fe400078e0034 */
[----:B------:R-:W-:-:S05]  /*3d60*/  @P4 IMAD.MOV.U32 R41, RZ, RZ, R51 ;  /* 0x000000ffff294224 */ /* 0x000fca00078e0033 */
[----:B------:R3:W4:Y:S02]  /*3d70*/  @P4 LDG.E.LTC128B.64 R32, desc[UR12][R40.64] ;  /* 0x0000000c28204981 */ /* 0x000724000c1e1b20 */
.L_x_33:
[----:B------:R-:W-:Y:S05]  /*3d80*/  BSYNC B1 ;  /* 0x0000000000017941 */ /* 0x000fea0003800000 */
.L_x_19:
[----:B------:R-:W-:Y:S01]  /*3d90*/  BAR.SYNC.DEFER_BLOCKING 0x0 ;  /* 0x0000000000007b1d */ /* 0x000fe20000010000 */
[----:B------:R-:W-:-:S04]  /*3da0*/  IADD3 R24, P0, R24, R52, RZ ;  /* 0x0000003418187210 */ /* 0x000fc80007f1e0ff */
[----:B------:R-:W-:Y:S01]  /*3db0*/  IADD3.X R25, R25, R51, RZ, P0, !PT ;  /* 0x0000003319197210 */ /* 0x000fe200007fe4ff */
[----:B------:R-:W-:Y:S01]  /*3dc0*/  BSSY B1, `(.L_x_34) ;  /* 0x0000110000017945 */ /* 0x000fe20003800000 */
[----:B------:R-:W-:-:S04]  /*3dd0*/  DEPBAR.LE SB5, 0x2 ;  /* 0x0000d0800000791a */ /* 0x000fc80000000000 */
[----:B------:R-:W-:Y:S04]  /*3de0*/  STS.128 [R36], R4 ;  /* 0x0000000424007388 */ /* 0x000fe80000000c00 */
[----:B------:R-:W-:Y:S01]  /*3df0*/  STS.128 [R36+0x40], R8 ;  /* 0x0000400824007388 */ /* 0x000fe20000000c00 */
[----:B------:R-:W-:Y:S06]  /*3e00*/  BAR.SYNC.DEFER_BLOCKING 0x0 ;  /* 0x0000000000007b1d */ /* 0x000fec0000010000 */
[----:B------:R-:W2:Y:S04]  /*3e10*/  LDS.64 R10, [R35+UR8] ;  /* 0x00000008230a7984 */ /* 0x000ea80008000a00 */
[----:B------:R-:W1:Y:S04]  /*3e20*/  LDS.64 R8, [R35+UR8+0x120] ;  /* 0x0001200823087984 */ /* 0x000e680008000a00 */
[----:B------:R-:W3:Y:S04]  /*3e30*/  LDS.64 R6, [R35+UR8+0x240] ;  /* 0x0002400823067984 */ /* 0x000ee80008000a00 */
[----:B------:R-:W3:Y:S01]  /*3e40*/  LDS.64 R4, [R35+UR8+0x360] ;  /* 0x0003600823047984 */ /* 0x000ee20008000a00 */
[----:B--2---:R-:W-:-:S02]  /*3e50*/  DMUL R10, R10, R56 ;  /* 0x000000380a0a7228 */ /* 0x004fc40000000000 */
[-C--:B-1----:R-:W-:Y:S02]  /*3e60*/  DMUL R8, R8, R56.reuse ;  /* 0x0000003808087228 */ /* 0x082fe40000000000 */
[----:B---3--:R-:W-:-:S04]  /*3e70*/  DMUL R6, R6, R56 ;  /* 0x0000003806067228 */ /* 0x008fc80000000000 */
[----:B----4-:R-:W-:Y:S02]  /*3e80*/  DFMA R10, R32, R54, R10 ;  /* 0x00000036200a722b */ /* 0x010fe4000000000a */
[----:B------:R-:W-:Y:S02]  /*3e90*/  DMUL R4, R4, R56 ;  /* 0x0000003804047228 */ /* 0x000fe40000000000 */
[-C--:B------:R-:W-:Y:S02]  /*3ea0*/  DFMA R8, R30, R54.reuse, R8 ;  /* 0x000000361e08722b */ /* 0x080fe40000000008 */
[----:B------:R-:W-:-:S04]  /*3eb0*/  DFMA R6, R28, R54, R6 ;  /* 0x000000361c06722b */ /* 0x000fc80000000006 */
[----:B------:R-:W-:Y:S01]  /*3ec0*/  DFMA R4, R26, R54, R4 ;  /* 0x000000361a04722b */ /* 0x000fe20000000004 */
[----:B------:R-:W-:Y:S10]  /*3ed0*/  @!P1 BRA `(.L_x_35) ;  /* 0x0000000c00a49947 */ /* 0x000ff40003800000 */
[----:B------:R-:W-:Y:S01]  /*3ee0*/  ULDC UR4, c[0x0][0x2b4] ;  /* 0x0000ad0000047ab9 */ /* 0x000fe20000000800 */
[----:B------:R-:W-:Y:S01]  /*3ef0*/  BSSY B0, `(.L_x_36) ;  /* 0x000002f000007945 */ /* 0x000fe20003800000 */
[----:B------:R-:W-:-:S05]  /*3f00*/  IMAD.U32 R41, RZ, RZ, UR4 ;  /* 0x00000004ff297e24 */ /* 0x000fca000f8e00ff */
[----:B------:R-:W-:-:S04]  /*3f10*/  LOP3.LUT R39, R61, R41, RZ, 0xfc, !PT ;  /* 0x000000293d277212 */ /* 0x000fc800078efcff */
[----:B------:R-:W-:-:S13]  /*3f20*/  ISETP.NE.U32.AND P0, PT, R39, RZ, PT ;  /* 0x000000ff2700720c */ /* 0x000fda0003f05070 */
[----:B------:R-:W-:Y:S05]  /*3f30*/  @!P0 BRA `(.L_x_37) ;  /* 0x0000000000508947 */ /* 0x000fea0003800000 */
[----:B------:R-:W-:Y:S01]  /*3f40*/  ULDC.64 UR4, c[0x0][0x2b0] ;  /* 0x0000ac0000047ab9 */ /* 0x000fe20000000a00 */
[----:B------:R-:W-:Y:S01]  /*3f50*/  IMAD.MOV.U32 R40, RZ, RZ, R62 ;  /* 0x000000ffff287224 */ /* 0x000fe200078e003e */
[----:B------:R-:W-:Y:S01]  /*3f60*/  MOV R46, UR5 ;  /* 0x00000005002e7c02 */ /* 0x000fe20008000f00 */
[----:B------:R-:W-:Y:S01]  /*3f70*/  IMAD.U32 R48, RZ, RZ, UR4 ;  /* 0x00000004ff307e24 */ /* 0x000fe2000f8e00ff */
[----:B------:R-:W-:Y:S02]  /*3f80*/  MOV R39, R61 ;  /* 0x0000003d00277202 */ /* 0x000fe40000000f00 */
[----:B------:R-:W-:Y:S02]  /*3f90*/  MOV R45, 0x3fb0 ;  /* 0x00003fb0002d7802 */ /* 0x000fe40000000f00 */
[----:B-----5:R-:W-:Y:S05]  /*3fa0*/  CALL.REL.NOINC `($__internal_0_$__cuda_sm20_div_u64) ;  /* 0x0000005400047944 */ /* 0x020fea0003c00000 */
[----:B------:R-:W-:Y:S01]  /*3fb0*/  IADD3 R42, P0, RZ, -R39, RZ ;  /* 0x80000027ff2a7210 */ /* 0x000fe20007f1e0ff */
[----:B------:R-:W-:Y:S01]  /*3fc0*/  ULDC.64 UR4, c[0x0][0x2b0] ;  /* 0x0000ac0000047ab9 */ /* 0x000fe20000000a00 */
[----:B------:R-:W-:Y:S01]  /*3fd0*/  MOV R60, R62 ;  /* 0x0000003e003c7202 */ /* 0x000fe20000000f00 */
[----:B------:R-:W-:Y:S01]  /*3fe0*/  IMAD.U32 R41, RZ, RZ, UR5 ;  /* 0x00000005ff297e24 */ /* 0x000fe2000f8e00ff */
[----:B------:R-:W-:Y:S02]  /*3ff0*/  IADD3.X R43, RZ, ~R40, RZ, P0, !PT ;  /* 0x80000028ff2b7210 */ /* 0x000fe400007fe4ff */
[----:B------:R-:W-:-:S05]  /*4000*/  MOV R40, UR4 ;  /* 0x0000000400287c02 */ /* 0x000fca0008000f00 */
[-C--:B------:R-:W-:Y:S02]  /*4010*/  IMAD R43, R43, R40.reuse, RZ ;  /* 0x000000282b2b7224 */ /* 0x080fe400078e02ff */
[----:B------:R-:W-:-:S04]  /*4020*/  IMAD.WIDE.U32 R60, R42, R40, R60 ;  /* 0x000000282a3c7225 */ /* 0x000fc800078e003c */
[----:B------:R-:W-:Y:S02]  /*4030*/  IMAD R42, R42, R41, R43 ;  /* 0x000000292a2a7224 */ /* 0x000fe400078e022b */
[----:B------:R-:W-:Y:S01]  /*4040*/  IMAD.MOV.U32 R43, RZ, RZ, R39 ;  /* 0x000000ffff2b7224 */ /* 0x000fe200078e0027 */
[----:B------:R-:W-:Y:S02]  /*4050*/  MOV R39, R60 ;  /* 0x0000003c00277202 */ /* 0x000fe40000000f00 */
[----:B------:R-:W-:Y:S01]  /*4060*/  IADD3 R42, R61, R42, RZ ;  /* 0x0000002a3d2a7210 */ /* 0x000fe20007ffe0ff */
[----:B------:R-:W-:Y:S05]  /*4070*/  BRA `(.L_x_38) ;  /* 0x0000000000587947 */ /* 0x000fea0003800000 */
.L_x_37:
[----:B------:R-:W-:Y:S01]  /*4080*/  ULDC UR4, c[0x0][0x2b0] ;  /* 0x0000ac0000047ab9 */ /* 0x000fe20000000800 */
[----:B------:R-:W-:Y:S02]  /*4090*/  MOV R42, RZ ;  /* 0x000000ff002a7202 */ /* 0x000fe40000000f00 */
[----:B------:R-:W-:-:S04]  /*40a0*/  MOV R40, UR4 ;  /* 0x0000000400287c02 */ /* 0x000fc80008000f00 */
[----:B------:R-:W1:Y:S01]  /*40b0*/  I2F.U32.RP R39, R40 ;  /* 0x0000002800277306 */ /* 0x000e620000209000 */
[----:B------:R-:W-:-:S07]  /*40c0*/  ISETP.NE.U32.AND P0, PT, R40, RZ, PT ;  /* 0x000000ff2800720c */ /* 0x000fce0003f05070 */
[----:B-1----:R-:W1:Y:S02]  /*40d0*/  MUFU.RCP R39, R39 ;  /* 0x0000002700277308 */ /* 0x002e640000001000 */
[----:B-1----:R-:W-:-:S06]  /*40e0*/  IADD3 R39, R39, 0xffffffe, RZ ;  /* 0x0ffffffe27277810 */ /* 0x002fcc0007ffe0ff */
[----:B------:R-:W1:Y:S02]  /*40f0*/  F2I.FTZ.U32.TRUNC.NTZ R43, R39 ;  /* 0x00000027002b7305 */ /* 0x000e64000021f000 */
[----:B-1----:R-:W-:-:S04]  /*4100*/  IMAD R39, R43, R40, RZ ;  /* 0x000000282b277224 */ /* 0x002fc800078e02ff */
[----:B------:R-:W-:-:S04]  /*4110*/  IMAD.MOV R39, RZ, RZ, -R39 ;  /* 0x000000ffff277224 */ /* 0x000fc800078e0a27 */
        /* <DEDUP_REMOVED lines=9> */
[----:B------:R-:W-:-:S05]  /*41b0*/  @!P0 LOP3.LUT R43, RZ, R40, RZ, 0x33, !PT ;  /* 0x00000028ff2b8212 */ /* 0x000fca00078e33ff */
[----:B------:R-:W-:-:S04]  /*41c0*/  IMAD.MOV R39, RZ, RZ, -R43 ;  /* 0x000000ffff277224 */ /* 0x000fc800078e0a2b */
[----:B------:R-:W-:Y:S02]  /*41d0*/  IMAD R39, R40, R39, R62 ;  /* 0x0000002728277224 */ /* 0x000fe400078e023e */
.L_x_38:
[----:B------:R-:W-:Y:S05]  /*41e0*/  BSYNC B0 ;  /* 0x0000000000007941 */ /* 0x000fea0003800000 */
.L_x_36:
[----:B------:R-:W-:Y:S01]  /*41f0*/  ULDC.64 UR4, c[0x0][0x210] ;  /* 0x0000840000047ab9 */ /* 0x000fe20000000a00 */
[--C-:B------:R-:W-:Y:S01]  /*4200*/  SHF.R.U64 R39, R39, 0x3, R42.reuse ;  /* 0x0000000327277819 */ /* 0x100fe2000000122a */
[----:B------:R-:W-:Y:S01]  /*4210*/  BSSY B0, `(.L_x_39) ;  /* 0x0000035000007945 */ /* 0x000fe20003800000 */
[----:B------:R-:W-:Y:S02]  /*4220*/  ISETP.GE.AND P0, PT, R37, UR5, PT ;  /* 0x0000000525007c0c */ /* 0x000fe4000bf06270 */
[----:B------:R-:W-:Y:S02]  /*4230*/  ISETP.LE.U32.AND P2, PT, R43, R39, PT ;  /* 0x000000272b00720c */ /* 0x000fe40003f43070 */
[----:B------:R-:W-:Y:S02]  /*4240*/  SHF.R.U32.HI R42, RZ, 0x3, R42 ;  /* 0x00000003ff2a7819 */ /* 0x000fe4000001162a */
[----:B------:R-:W-:Y:S01]  /*4250*/  ISETP.LT.AND P4, PT, R38, UR4, !P0 ;  /* 0x0000000426007c0c */ /* 0x000fe2000c781270 */
[----:B------:R-:W-:Y:S01]  /*4260*/  ULDC.64 UR4, c[0x0][0x2b8] ;  /* 0x0000ae0000047ab9 */ /* 0x000fe20000000a00 */
[----:B------:R-:W-:-:S04]  /*4270*/  SHF.R.S32.HI R43, RZ, 0x1f, R43 ;  /* 0x0000001fff2b7819 */ /* 0x000fc8000001142b */
[----:B------:R-:W-:Y:S02]  /*4280*/  ISETP.LE.U32.AND.EX P4, PT, R43, R42, P4, P2 ;  /* 0x0000002a2b00720c */ /* 0x000fe40002783120 */
[----:B------:R-:W-:-:S04]  /*4290*/  IADD3 R52, P3, P2, -R20, UR4, R58 ;  /* 0x0000000414347c10 */ /* 0x000fc8000fa7e13a */
[----:B------:R-:W-:-:S07]  /*42a0*/  IADD3.X R53, ~R21, UR5, R59, P3, P2 ;  /* 0x0000000515357c10 */ /* 0x000fce0009fe453b */
[----:B------:R1:W-:Y:S02]  /*42b0*/  @P4 STG.E.64 desc[UR12][R58.64], R10 ;  /* 0x0000000a3a004986 */ /* 0x0003e4000c101b0c */
[----:B-1----:R-:W-:-:S04]  /*42c0*/  LOP3.LUT R10, R53, R41, RZ, 0xfc, !PT ;  /* 0x00000029350a7212 */ /* 0x002fc800078efcff */
        /* <DEDUP_REMOVED lines=10> */
[----:B------:R-:W-:Y:S02]  /*4370*/  ULDC.64 UR4, c[0x0][0x2b0] ;  /* 0x0000ac0000047ab9 */ /* 0x000fe40000000a00 */
[----:B------:R-:W-:Y:S02]  /*4380*/  MOV R41, UR5 ;  /* 0x0000000500297c02 */ /* 0x000fe40008000f00 */
[----:B------:R-:W-:Y:S02]  /*4390*/  IADD3.X R11, RZ, ~R40, RZ, P2, !PT ;  /* 0x80000028ff0b7210 */ /* 0x000fe400017fe4ff */
[----:B------:R-:W-:-:S05]  /*43a0*/  MOV R40, UR4 ;  /* 0x0000000400287c02 */ /* 0x000fca0008000f00 */
[-C--:B------:R-:W-:Y:S02]  /*43b0*/  IMAD R11, R11, R40.reuse, RZ ;  /* 0x000000280b0b7224 */ /* 0x080fe400078e02ff */
[----:B------:R-:W-:-:S04]  /*43c0*/  IMAD.WIDE.U32 R52, R10, R40, R52 ;  /* 0x000000280a347225 */ /* 0x000fc800078e0034 */
[----:B------:R-:W-:Y:S01]  /*43d0*/  IMAD R11, R10, R41, R11 ;  /* 0x000000290a0b7224 */ /* 0x000fe200078e020b */
[----:B------:R-:W-:-:S04]  /*43e0*/  MOV R10, R52 ;  /* 0x00000034000a7202 */ /* 0x000fc80000000f00 */
[----:B------:R-:W-:Y:S01]  /*43f0*/  IADD3 R11, R11, R53, RZ ;  /* 0x000000350b0b7210 */ /* 0x000fe20007ffe0ff */
[----:B------:R-:W-:Y:S05]  /*4400*/  BRA `(.L_x_41) ;  /* 0x0000000000547947 */ /* 0x000fea0003800000 */
.L_x_40:
        /* <DEDUP_REMOVED lines=21> */
.L_x_41:
[----:B------:R-:W-:Y:S05]  /*4560*/  BSYNC B0 ;  /* 0x0000000000007941 */ /* 0x000fea0003800000 */
.L_x_39:
[--C-:B------:R-:W-:Y:S01]  /*4570*/  SHF.R.U64 R42, R10, 0x3, R11.reuse ;  /* 0x000000030a2a7819 */ /* 0x100fe2000000120b */
[----:B------:R-:W-:Y:S01]  /*4580*/  VIADD R10, R38, 0x1 ;  /* 0x00000001260a7836 */ /* 0x000fe20000000000 */
[----:B------:R-:W-:Y:S01]  /*4590*/  ULDC UR4, c[0x0][0x210] ;  /* 0x0000840000047ab9 */ /* 0x000fe20000000800 */
[----:B------:R-:W-:Y:S01]  /*45a0*/  SHF.R.U32.HI R11, RZ, 0x3, R11 ;  /* 0x00000003ff0b7819 */ /* 0x000fe2000001160b */
[----:B------:R-:W-:Y:S01]  /*45b0*/  BSSY B0, `(.L_x_42) ;  /* 0x0000037000007945 */ /* 0x000fe20003800000 */
[----:B------:R-:W-:Y:S02]  /*45c0*/  ISETP.LE.U32.AND P2, PT, R39, R42, PT ;  /* 0x0000002a2700720c */ /* 0x000fe40003f43070 */
[----:B------:R-:W-:Y:S01]  /*45d0*/  ISETP.LT.AND P3, PT, R10, UR4, !P0 ;  /* 0x000000040a007c0c */ /* 0x000fe2000c761270 */
[----:B------:R-:W-:Y:S01]  /*45e0*/  ULDC.64 UR4, c[0x0][0x2b8] ;  /* 0x0000ae0000047ab9 */ /* 0x000fe20000000a00 */
[----:B------:R-:W-:-:S04]  /*45f0*/  SHF.R.S32.HI R39, RZ, 0x1f, R39 ;  /* 0x0000001fff277819 */ /* 0x000fc80000011427 */
[----:B------:R-:W-:Y:S02]  /*4600*/  ISETP.LE.U32.AND.EX P3, PT, R39, R11, P3, P2 ;  /* 0x0000000b2700720c */ /* 0x000fe40001f63120 */
[----:B------:R-:W-:-:S04]  /*4610*/  IADD3 R42, P2, R58, UR4, RZ ;  /* 0x000000043a2a7c10 */ /* 0x000fc8000ff5e0ff */
[----:B------:R-:W-:Y:S02]  /*4620*/  IADD3.X R43, R59, UR5, RZ, P2, !PT ;  /* 0x000000053b2b7c10 */ /* 0x000fe400097fe4ff */
[----:B------:R-:W-:-:S04]  /*4630*/  IADD3 R10, P2, R42, UR4, RZ ;  /* 0x000000042a0a7c10 */ /* 0x000fc8000ff5e0ff */
[----:B------:R-:W-:Y:S01]  /*4640*/  IADD3.X R11, R43, UR5, RZ, P2, !PT ;  /* 0x000000052b0b7c10 */ /* 0x000fe200097fe4ff */
[----:B------:R1:W-:Y:S01]  /*4650*/  @P3 STG.E.64 desc[UR12][R42.64], R8 ;  /* 0x000000082a003986 */ /* 0x0003e2000c101b0c */
[----:B------:R-:W-:-:S05]  /*4660*/  IADD3 R52, P2, -R20, R10, RZ ;  /* 0x0000000a14347210 */ /* 0x000fca0007f5e1ff */
[----:B------:R-:W-:-:S05]  /*4670*/  IMAD.X R53, R11, 0x1, ~R21, P2 ;  /* 0x000000010b357824 */ /* 0x000fca00010e0e15 */
        /* <DEDUP_REMOVED lines=21> */
.L_x_43:
        /* <DEDUP_REMOVED lines=21> */
.L_x_44:
[----:B------:R-:W-:Y:S05]  /*4920*/  BSYNC B0 ;  /* 0x0000000000007941 */ /* 0x000fea0003800000 */
.L_x_42:
        /* <DEDUP_REMOVED lines=12> */
[----:B------:R-:W-:-:S05]  /*49f0*/  IADD3 R52, P2, -R20, R8, RZ ;  /* 0x0000000814347210 */ /* 0x000fca0007f5e1ff */
[----:B------:R-:W-:Y:S01]  /*4a00*/  IMAD.X R53, R9, 0x1, ~R21, P2 ;  /* 0x0000000109357824 */ /* 0x000fe200010e0e15 */
[----:B------:R1:W-:Y:S04]  /*4a10*/  @P3 STG.E.64 desc[UR12][R10.64], R6 ;  /* 0x000000060a003986 */ /* 0x0003e8000c101b0c */
        /* <DEDUP_REMOVED lines=9> */
[----:B-1---5:R-:W-:Y:S05]  /*4ab0*/  CALL.REL.NOINC `($__internal_0_$__cuda_sm20_div_u64) ;  /* 0x0000004800407944 */ /* 0x022fea0003c00000 */
[-C--:B------:R-:W-:Y:S01]  /*4ac0*/  IADD3 R6, P2, RZ, -R39.reuse, RZ ;  /* 0x80000027ff067210 */ /* 0x080fe20007f5e0ff */
[----:B------:R-:W-:Y:S01]  /*4ad0*/  ULDC.64 UR4, c[0x0][0x2b0] ;  /* 0x0000ac0000047ab9 */ /* 0x000fe20000000a00 */
[----:B------:R-:W-:Y:S02]  /*4ae0*/  MOV R10, R39 ;  /* 0x00000027000a7202 */ /* 0x000fe40000000f00 */
[----:B------:R-:W-:Y:S01]  /*4af0*/  IADD3.X R7, RZ, ~R40, RZ, P2, !PT ;  /* 0x80000028ff077210 */ /* 0x000fe200017fe4ff */
[----:B------:R-:W-:-:S04]  /*4b00*/  IMAD.WIDE.U32 R52, R6, UR4, R52 ;  /* 0x0000000406347c25 */ /* 0x000fc8000f8e0034 */
[----:B------:R-:W-:-:S04]  /*4b10*/  IMAD R7, R7, UR4, RZ ;  /* 0x0000000407077c24 */ /* 0x000fc8000f8e02ff */
[----:B------:R-:W-:Y:S01]  /*4b20*/  IMAD R7, R6, UR5, R7 ;  /* 0x0000000506077c24 */ /* 0x000fe2000f8e0207 */
[----:B------:R-:W-:-:S04]  /*4b30*/  MOV R6, R52 ;  /* 0x0000003400067202 */ /* 0x000fc80000000f00 */
[----:B------:R-:W-:Y:S01]  /*4b40*/  IADD3 R7, R7, R53, RZ ;  /* 0x0000003507077210 */ /* 0x000fe20007ffe0ff */
[----:B------:R-:W-:Y:S05]  /*4b50*/  BRA `(.L_x_47) ;  /* 0x0000000000547947 */ /* 0x000fea0003800000 */
.L_x_46:
[----:B-1----:R-:W1:Y:S01]  /*4b60*/  I2F.U32.RP R6, R40 ;  /* 0x0000002800067306 */ /* 0x002e620000209000 */
        /* <DEDUP_REMOVED lines=20> */
.L_x_47:
[----:B------:R-:W-:Y:S05]  /*4cb0*/  BSYNC B0 ;  /* 0x0000000000007941 */ /* 0x000fea0003800000 */
.L_x_45:
[--C-:B------:R-:W-:Y:S01]  /*4cc0*/  SHF.R.U64 R11, R6, 0x3, R7.reuse ;  /* 0x00000003060b7819 */ /* 0x100fe20000001207 */
[----:B------:R-:W-:Y:S01]  /*4cd0*/  VIADD R6, R38, 0x3 ;  /* 0x0000000326067836 */ /* 0x000fe20000000000 */
[----:B------:R-:W-:Y:S01]  /*4ce0*/  ULDC UR6, c[0x0][0x210] ;  /* 0x0000840000067ab9 */ /* 0x000fe20000000800 */
[----:B------:R-:W-:Y:S02]  /*4cf0*/  SHF.R.U32.HI R7, RZ, 0x3, R7 ;  /* 0x00000003ff077819 */ /* 0x000fe40000011607 */
[----:B------:R-:W-:Y:S02]  /*4d00*/  ISETP.LE.U32.AND P2, PT, R10, R11, PT ;  /* 0x0000000b0a00720c */ /* 0x000fe40003f43070 */
[----:B------:R-:W-:Y:S02]  /*4d10*/  ISETP.LT.AND P0, PT, R6, UR6, !P0 ;  /* 0x0000000606007c0c */ /* 0x000fe4000c701270 */
[----:B------:R-:W-:-:S04]  /*4d20*/  SHF.R.S32.HI R10, RZ, 0x1f, R10 ;  /* 0x0000001fff0a7819 */ /* 0x000fc8000001140a */
[----:B------:R-:W-:-:S13]  /*4d30*/  ISETP.LE.U32.AND.EX P0, PT, R10, R7, P0, P2 ;  /* 0x000000070a00720c */ /* 0x000fda0000703120 */
[----:B------:R-:W-:Y:S05]  /*4d40*/  @!P0 BRA `(.L_x_48) ;  /* 0x00000000005c8947 */ /* 0x000fea0003800000 */
[----:B------:R2:W-:Y:S01]  /*4d50*/  STG.E.64 desc[UR12][R8.64], R4 ;  /* 0x0000000408007986 */ /* 0x0005e2000c101b0c */
[----:B------:R-:W-:Y:S05]  /*4d60*/  BRA `(.L_x_48) ;  /* 0x0000000000547947 */ /* 0x000fea0003800000 */
.L_x_35:
[----:B------:R-:W-:Y:S01]  /*4d70*/  ULDC UR7, c[0x0][0x214] ;  /* 0x0000850000077ab9 */ /* 0x000fe20000000800 */
[----:B------:R-:W-:Y:S01]  /*4d80*/  ULDC.64 UR4, c[0x0][0x2b8] ;  /* 0x0000ae0000047ab9 */ /* 0x000fe20000000a00 */
[----:B------:R-:W-:Y:S01]  /*4d90*/  ISETP.GE.AND P0, PT, R37, UR7, PT ;  /* 0x0000000725007c0c */ /* 0x000fe2000bf06270 */
[----:B------:R-:W-:Y:S01]  /*4da0*/  VIADD R41, R38, 0x1 ;  /* 0x0000000126297836 */ /* 0x000fe20000000000 */
[----:B------:R-:W-:Y:S01]  /*4db0*/  IADD3 R42, P2, R58, UR4, RZ ;  /* 0x000000043a2a7c10 */ /* 0x000fe2000ff5e0ff */
[C---:B------:R-:W-:Y:S01]  /*4dc0*/  VIADD R40, R38.reuse, 0x2 ;  /* 0x0000000226287836 */ /* 0x040fe20000000000 */
[----:B------:R-:W-:Y:S02]  /*4dd0*/  ISETP.LT.AND P4, PT, R38, UR6, !P0 ;  /* 0x0000000626007c0c */ /* 0x000fe4000c781270 */
[----:B------:R-:W-:Y:S02]  /*4de0*/  ISETP.LT.AND P3, PT, R41, UR6, !P0 ;  /* 0x0000000629007c0c */ /* 0x000fe4000c761270 */
[----:B------:R-:W-:-:S02]  /*4df0*/  IADD3.X R43, R59, UR5, RZ, P2, !PT ;  /* 0x000000053b2b7c10 */ /* 0x000fc400097fe4ff */
[----:B------:R-:W-:Y:S02]  /*4e00*/  IADD3 R44, P5, R42, UR4, RZ ;  /* 0x000000042a2c7c10 */ /* 0x000fe4000ffbe0ff */
[----:B------:R-:W-:Y:S02]  /*4e10*/  ISETP.LT.AND P2, PT, R40, UR6, !P0 ;  /* 0x0000000628007c0c */ /* 0x000fe4000c741270 */
[----:B------:R-:W-:Y:S02]  /*4e20*/  ISETP.LT.AND P0, PT, R39, UR6, !P0 ;  /* 0x0000000627007c0c */ /* 0x000fe4000c701270 */
[----:B------:R-:W-:Y:S01]  /*4e30*/  IADD3.X R45, R43, UR5, RZ, P5, !PT ;  /* 0x000000052b2d7c10 */ /* 0x000fe2000affe4ff */
[----:B------:R-:W-:Y:S01]  /*4e40*/  @P4 IMAD.MOV.U32 R48, RZ, RZ, R58 ;  /* 0x000000ffff304224 */ /* 0x000fe200078e003a */
[----:B------:R-:W-:Y:S01]  /*4e50*/  IADD3 R40, P5, R44, UR4, RZ ;  /* 0x000000042c287c10 */ /* 0x000fe2000ffbe0ff */
[----:B------:R-:W-:-:S03]  /*4e60*/  @P4 IMAD.MOV.U32 R49, RZ, RZ, R59 ;  /* 0x000000ffff314224 */ /* 0x000fc600078e003b */
[----:B------:R-:W-:Y:S02]  /*4e70*/  IADD3.X R41, R45, UR5, RZ, P5, !PT ;  /* 0x000000052d297c10 */ /* 0x000fe4000affe4ff */
[----:B------:R1:W-:Y:S04]  /*4e80*/  @P4 STG.E.64 desc[UR12][R48.64], R10 ;  /* 0x0000000a30004986 */ /* 0x0003e8000c101b0c */
[----:B------:R1:W-:Y:S04]  /*4e90*/  @P3 STG.E.64 desc[UR12][R42.64], R8 ;  /* 0x000000082a003986 */ /* 0x0003e8000c101b0c */
[----:B------:R1:W-:Y:S04]  /*4ea0*/  @P2 STG.E.64 desc[UR12][R44.64], R6 ;  /* 0x000000062c002986 */ /* 0x0003e8000c101b0c */
[----:B------:R1:W-:Y:S02]  /*4eb0*/  @P0 STG.E.64 desc[UR12][R40.64], R4 ;  /* 0x0000000428000986 */ /* 0x0003e4000c101b0c */
.L_x_48:
[----:B------:R-:W-:Y:S05]  /*4ec0*/  BSYNC B1 ;  /* 0x0000000000017941 */ /* 0x000fea0003800000 */
.L_x_34:
[----:B------:R-:W-:Y:S01]  /*4ed0*/  ULDC.64 UR4, c[0x0][0x2d0] ;  /* 0x0000b40000047ab9 */ /* 0x000fe20000000a00 */
[----:B------:R-:W-:Y:S01]  /*4ee0*/  BSSY B1, `(.L_x_49) ;  /* 0x00000ee000017945 */ /* 0x000fe20003800000 */
[----:B-12---:R-:W-:-:S04]  /*4ef0*/  IADD3 R4, P0, R58, UR4, RZ ;  /* 0x000000043a047c10 */ /* 0x006fc8000ff1e0ff */
[----:B------:R-:W-:Y:S01]  /*4f00*/  IADD3.X R5, R59, UR5, RZ, P0, !PT ;  /* 0x000000053b057c10 */ /* 0x000fe200087fe4ff */
[----:B------:R-:W-:Y:S08]  /*4f10*/  @!P1 BRA `(.L_x_50) ;  /* 0x0000000c00589947 */ /* 0x000ff00003800000 */
        /* <DEDUP_REMOVED lines=11> */
[----:B-----5:R-:W-:Y:S05]  /*4fd0*/  CALL.REL.NOINC `($__internal_0_$__cuda_sm20_div_u64) ;  /* 0x0000004000f87944 */ /* 0x020fea0003c00000 */
        /* <DEDUP_REMOVED lines=9> */
.L_x_52:
        /* <DEDUP_REMOVED lines=20> */
.L_x_53:
[----:B------:R-:W-:Y:S05]  /*51b0*/  BSYNC B0 ;  /* 0x0000000000007941 */ /* 0x000fea0003800000 */
.L_x_51:
[----:B------:R-:W-:Y:S01]  /*51c0*/  ULDC.64 UR4, c[0x0][0x210] ;  /* 0x0000840000047ab9 */ /* 0x000fe20000000a00 */
[--C-:B------:R-:W-:Y:S01]  /*51d0*/  SHF.R.U64 R7, R7, 0x3, R8.reuse ;  /* 0x0000000307077819 */ /* 0x100fe20000001208 */
[----:B------:R-:W-:Y:S01]  /*51e0*/  VIADD R6, R38, 0x8 ;  /* 0x0000000826067836 */ /* 0x000fe20000000000 */
[----:B------:R-:W-:Y:S02]  /*51f0*/  ISETP.GE.AND P0, PT, R37, UR5, PT ;  /* 0x0000000525007c0c */ /* 0x000fe4000bf06270 */
[----:B------:R-:W-:Y:S02]  /*5200*/  ISETP.LE.U32.AND P2, PT, R9, R7, PT ;  /* 0x000000070900720c */ /* 0x000fe40003f43070 */
[----:B------:R-:W-:Y:S02]  /*5210*/  SHF.R.U32.HI R8, RZ, 0x3, R8 ;  /* 0x00000003ff087819 */ /* 0x000fe40000011608 */
[----:B------:R-:W-:Y:S02]  /*5220*/  ISETP.LT.AND P3, PT, R6, UR4, !P0 ;  /* 0x0000000406007c0c */ /* 0x000fe4000c761270 */
[----:B------:R-:W-:-:S04]  /*5230*/  SHF.R.S32.HI R9, RZ, 0x1f, R9 ;  /* 0x0000001fff097819 */ /* 0x000fc80000011409 */
[----:B------:R-:W-:-:S13]  /*5240*/  ISETP.LE.U32.AND.EX P2, PT, R9, R8, P3, P2 ;  /* 0x000000080900720c */ /* 0x000fda0001f43120 */
[----:B------:R1:W4:Y:S01]  /*5250*/  @P2 LDG.E.LTC128B.64 R32, desc[UR12][R24.64] ;  /* 0x0000000c18202981 */ /* 0x000322000c1e1b20 */
[----:B------:R-:W-:Y:S01]  /*5260*/  IADD3 R6, P2, R22, R24, RZ ;  /* 0x0000001816067210 */ /* 0x000fe20007f5e0ff */
[----:B------:R-:W-:Y:S04]  /*5270*/  BSSY B0, `(.L_x_54) ;  /* 0x000002a000007945 */ /* 0x000fe80003800000 */
[----:B------:R-:W-:Y:S01]  /*5280*/  IMAD.X R7, R23, 0x1, R25, P2 ;  /* 0x0000000117077824 */ /* 0x000fe200010e0619 */
[----:B------:R-:W-:-:S05]  /*5290*/  IADD3 R8, P2, -R2, R6, RZ ;  /* 0x0000000602087210 */ /* 0x000fca0007f5e1ff */
[----:B------:R-:W-:-:S05]  /*52a0*/  IMAD.X R9, R7, 0x1, ~R3, P2 ;  /* 0x0000000107097824 */ /* 0x000fca00010e0e03 */
[----:B------:R-:W-:-:S04]  /*52b0*/  LOP3.LUT R10, R9, R0, RZ, 0xfc, !PT ;  /* 0x00000000090a7212 */ /* 0x000fc800078efcff */
[----:B------:R-:W-:-:S13]  /*52c0*/  ISETP.NE.U32.AND P2, PT, R10, RZ, PT ;  /* 0x000000ff0a00720c */ /* 0x000fda0003f45070 */
[----:B-1----:R-:W-:Y:S05]  /*52d0*/  @!P2 BRA `(.L_x_55) ;  /* 0x00000000003ca947 */ /* 0x002fea0003800000 */
        /* <DEDUP_REMOVED lines=15> */
.L_x_55:
        /* <DEDUP_REMOVED lines=20> */
.L_x_56:
[----:B------:R-:W-:Y:S05]  /*5510*/  BSYNC B0 ;  /* 0x0000000000007941 */ /* 0x000fea0003800000 */
.L_x_54:
        /* <DEDUP_REMOVED lines=8> */
[----:B------:R1:W4:Y:S01]  /*55a0*/  @P2 LDG.E.LTC128B.64 R30, desc[UR12][R6.64] ;  /* 0x0000000c061e2981 */ /* 0x000322000c1e1b20 */
[----:B------:R-:W-:Y:S01]  /*55b0*/  BSSY B0, `(.L_x_57) ;  /* 0x000002b000007945 */ /* 0x000fe20003800000 */
[----:B-1----:R-:W-:-:S05]  /*55c0*/  IADD3 R6, P2, R22, R6, RZ ;  /* 0x0000000616067210 */ /* 0x002fca0007f5e0ff */
[----:B------:R-:W-:Y:S01]  /*55d0*/  IMAD.X R7, R23, 0x1, R7, P2 ;  /* 0x0000000117077824 */ /* 0x000fe200010e0607 */
        /* <DEDUP_REMOVED lines=20> */
.L_x_58:
        /* <DEDUP_REMOVED lines=20> */
.L_x_59:
[----:B------:R-:W-:Y:S05]  /*5860*/  BSYNC B0 ;  /* 0x0000000000007941 */ /* 0x000fea0003800000 */
.L_x_57:
        /* <DEDUP_REMOVED lines=14> */
[----:B-1----:R-:W-:-:S04]  /*5950*/  LOP3.LUT R6, R3, R0, RZ, 0xfc, !PT ;  /* 0x0000000003067212 */ /* 0x002fc800078efcff */
        /* <DEDUP_REMOVED lines=11> */
[----:B------:R-:W-:-:S04]  /*5a10*/  IMAD R7, R7, R34, RZ ;  /* 0x0000002207077224 */ /* 0x000fc800078e02ff */
[----:B------:R-:W-:Y:S01]  /*5a20*/  IMAD R7, R0, R6, R7 ;  /* 0x0000000600077224 */ /* 0x000fe200078e0207 */
[----:B------:R-:W-:Y:S02]  /*5a30*/  MOV R6, R39 ;  /* 0x0000002700067202 */ /* 0x000fe40000000f00 */
[----:B------:R-:W-:Y:S02]  /*5a40*/  MOV R0, R2 ;  /* 0x0000000200007202 */ /* 0x000fe40000000f00 */
[----:B------:R-:W-:Y:S01]  /*5a50*/  IADD3 R3, R7, R3, RZ ;  /* 0x0000000307037210 */ /* 0x000fe20007ffe0ff */
[----:B------:R-:W-:Y:S05]  /*5a60*/  BRA `(.L_x_62) ;  /* 0x0000000000547947 */ /* 0x000fea0003800000 */
.L_x_61:
        /* <DEDUP_REMOVED lines=21> */
.L_x_62:
[----:B------:R-:W-:Y:S05]  /*5bc0*/  BSYNC B0 ;  /* 0x0000000000007941 */ /* 0x000fea0003800000 */
.L_x_60:
        /* <DEDUP_REMOVED lines=9> */
[----:B------:R1:W4:Y:S01]  /*5c60*/  LDG.E.LTC128B.64 R26, desc[UR12][R22.64] ;  /* 0x0000000c161a7981 */ /* 0x000322000c1e1b20 */
[----:B------:R-:W-:Y:S05]  /*5c70*/  BRA `(.L_x_63) ;  /* 0x0000000000507947 */ /* 0x000fea0003800000 */
.L_x_50:
[----:B------:R-:W-:Y:S01]  /*5c80*/  ULDC UR4, c[0x0][0x214] ;  /* 0x0000850000047ab9 */ /* 0x000fe20000000800 */
[C---:B------:R-:W-:Y:S01]  /*5c90*/  VIADD R2, R38.reuse, 0x8 ;  /* 0x0000000826027836 */ /* 0x040fe20000000000 */
[----:B------:R-:W-:Y:S01]  /*5ca0*/  ISETP.GE.AND P4, PT, R37, UR4, PT ;  /* 0x0000000425007c0c */ /* 0x000fe2000bf86270 */
[----:B------:R-:W-:Y:S01]  /*5cb0*/  VIADD R0, R38, 0x9 ;  /* 0x0000000926007836 */ /* 0x000fe20000000000 */
[----:B------:R-:W-:Y:S02]  /*5cc0*/  IADD3 R6, P5, R22, R24, RZ ;  /* 0x0000001816067210 */ /* 0x000fe40007fbe0ff */
[----:B------:R-:W-:Y:S01]  /*5cd0*/  ISETP.LT.AND P3, PT, R2, UR6, !P4 ;  /* 0x0000000602007c0c */ /* 0x000fe2000e761270 */
[----:B------:R-:W-:Y:S01]  /*5ce0*/  VIADD R2, R38, 0xa ;  /* 0x0000000a26027836 */ /* 0x000fe20000000000 */
[----:B------:R-:W-:Y:S01]  /*5cf0*/  IADD3 R8, P0, R22, R6, RZ ;  /* 0x0000000616087210 */ /* 0x000fe20007f1e0ff */
[C---:B------:R-:W-:Y:S01]  /*5d00*/  IMAD.X R7, R23.reuse, 0x1, R25, P5 ;  /* 0x0000000117077824 */ /* 0x040fe200028e0619 */
[----:B------:R-:W-:Y:S01]  /*5d10*/  ISETP.LT.AND P2, PT, R0, UR6, !P4 ;  /* 0x0000000600007c0c */ /* 0x000fe2000e741270 */
[----:B------:R-:W-:Y:S01]  /*5d20*/  VIADD R0, R38, 0xb ;  /* 0x0000000b26007836 */ /* 0x000fe20000000000 */
[----:B------:R-:W-:Y:S01]  /*5d30*/  IADD3 R22, P5, R22, R8, RZ ;  /* 0x0000000816167210 */ /* 0x000fe20007fbe0ff */
[----:B------:R-:W-:Y:S01]  /*5d40*/  IMAD.X R9, R23, 0x1, R7, P0 ;  /* 0x0000000117097824 */ /* 0x000fe200000e0607 */
[----:B------:R-:W-:-:S02]  /*5d50*/  ISETP.LT.AND P0, PT, R2, UR6, !P4 ;  /* 0x0000000602007c0c */ /* 0x000fc4000e701270 */
[----:B------:R-:W-:Y:S01]  /*5d60*/  ISETP.LT.AND P4, PT, R0, UR6, !P4 ;  /* 0x0000000600007c0c */ /* 0x000fe2000e781270 */
[----:B------:R-:W-:Y:S02]  /*5d70*/  IMAD.X R23, R23, 0x1, R9, P5 ;  /* 0x0000000117177824 */ /* 0x000fe400028e0609 */
[----:B------:R2:W4:Y:S04]  /*5d80*/  @P3 LDG.E.LTC128B.64 R32, desc[UR12][R24.64] ;  /* 0x0000000c18203981 */ /* 0x000528000c1e1b20 */
[----:B------:R2:W4:Y:S04]  /*5d90*/  @P2 LDG.E.LTC128B.64 R30, desc[UR12][R6.64] ;  /* 0x0000000c061e2981 */ /* 0x000528000c1e1b20 */
[----:B------:R2:W4:Y:S04]  /*5da0*/  @P0 LDG.E.LTC128B.64 R28, desc[UR12][R8.64] ;  /* 0x0000000c081c0981 */ /* 0x000528000c1e1b20 */
[----:B------:R2:W4:Y:S02]  /*5db0*/  @P4 LDG.E.LTC128B.64 R26, desc[UR12][R22.64] ;  /* 0x0000000c161a4981 */ /* 0x000524000c1e1b20 */
.L_x_63:
[----:B------:R-:W-:Y:S05]  /*5dc0*/  BSYNC B1 ;  /* 0x0000000000017941 */ /* 0x000fea0003800000 */
.L_x_49:
[----:B------:R-:W-:Y:S06]  /*5dd0*/  BAR.SYNC.DEFER_BLOCKING 0x0 ;  /* 0x0000000000007b1d */ /* 0x000fec0000010000 */
[----:B-----5:R-:W-:Y:S04]  /*5de0*/  STS.128 [R36], R16 ;  /* 0x0000001024007388 */ /* 0x020fe80000000c00 */
[----:B------:R-:W-:Y:S01]  /*5df0*/  STS.128 [R36+0x40], R12 ;  /* 0x0000400c24007388 */ /* 0x000fe20000000c00 */
[----:B------:R-:W-:Y:S06]  /*5e00*/  BAR.SYNC.DEFER_BLOCKING 0x0 ;  /* 0x0000000000007b1d */ /* 0x000fec0000010000 */
[----:B------:R-:W3:Y:S04]  /*5e10*/  LDS.64 R2, [R35+UR8] ;  /* 0x0000000823027984 */ /* 0x000ee80008000a00 */
[----:B--2---:R-:W2:Y:S04]  /*5e20*/  LDS.64 R6, [R35+UR8+0x120] ;  /* 0x0001200823067984 */ /* 0x004ea80008000a00 */
[----:B------:R-:W1:Y:S04]  /*5e30*/  LDS.64 R8, [R35+UR8+0x240] ;  /* 0x0002400823087984 */ /* 0x000e680008000a00 */
[----:B------:R-:W1:Y:S01]  /*5e40*/  LDS.64 R10, [R35+UR8+0x360] ;  /* 0x00036008230a7984 */ /* 0x000e620008000a00 */
[----:B---3--:R-:W-:-:S02]  /*5e50*/  DMUL R2, R2, R56 ;  /* 0x0000003802027228 */ /* 0x008fc40000000000 */
[-C--:B--2---:R-:W-:Y:S02]  /*5e60*/  DMUL R6, R6, R56.reuse ;  /* 0x0000003806067228 */ /* 0x084fe40000000000 */
[----:B-1----:R-:W-:-:S04]  /*5e70*/  DMUL R8, R8, R56 ;  /* 0x0000003808087228 */ /* 0x002fc80000000000 */
[----:B----4-:R-:W-:Y:S02]  /*5e80*/  DFMA R2, R32, R54, R2 ;  /* 0x000000362002722b */ /* 0x010fe40000000002 */
[----:B------:R-:W-:Y:S02]  /*5e90*/  DMUL R56, R10, R56 ;  /* 0x000000380a387228 */ /* 0x000fe40000000000 */
[-C--:B------:R-:W-:Y:S02]  /*5ea0*/  DFMA R6, R30, R54.reuse, R6 ;  /* 0x000000361e06722b */ /* 0x080fe40000000006 */
[----:B------:R-:W-:-:S04]  /*5eb0*/  DFMA R8, R28, R54, R8 ;  /* 0x000000361c08722b */ /* 0x000fc80000000008 */
[----:B------:R-:W-:Y:S01]  /*5ec0*/  DFMA R54, R26, R54, R56 ;  /* 0x000000361a36722b */ /* 0x000fe20000000038 */
[----:B------:R-:W-:Y:S10]  /*5ed0*/  @!P1 BRA `(.L_x_64) ;  /* 0x0000000c00b49947 */ /* 0x000ff40003800000 */
[----:B------:R-:W-:Y:S01]  /*5ee0*/  IADD3 R10, P0, -R20, R4, RZ ;  /* 0x00000004140a7210 */ /* 0x000fe20007f1e1ff */
[----:B------:R-:W-:Y:S01]  /*5ef0*/  ULDC UR4, c[0x0][0x2b4] ;  /* 0x0000ad0000047ab9 */ /* 0x000fe20000000800 */
[----:B------:R-:W-:Y:S01]  /*5f00*/  BSSY B0, `(.L_x_65) ;  /* 0x0000030000007945 */ /* 0x000fe20003800000 */
[----:B------:R-:W-:Y:S02]  /*5f10*/  IMAD.U32 R14, RZ, RZ, UR4 ;  /* 0x00000004ff0e7e24 */ /* 0x000fe4000f8e00ff */
[----:B------:R-:W-:-:S05]  /*5f20*/  IMAD.X R11, R5, 0x1, ~R21, P0 ;  /* 0x00000001050b7824 */ /* 0x000fca00000e0e15 */
        /* <DEDUP_REMOVED lines=9> */
[----:B------:R-:W-:Y:S05]  /*5fc0*/  CALL.REL.NOINC `($__internal_0_$__cuda_sm20_div_u64) ;  /* 0x0000003000fc7944 */ /* 0x000fea0003c00000 */
[----:B------:R-:W-:Y:S01]  /*5fd0*/  IADD3 R12, P0, RZ, -R39, RZ ;  /* 0x80000027ff0c7210 */ /* 0x000fe20007f1e0ff */
[----:B------:R-:W-:Y:S02]  /*5fe0*/  ULDC.64 UR4, c[0x0][0x2b0] ;  /* 0x0000ac0000047ab9 */ /* 0x000fe40000000a00 */
[----:B------:R-:W-:Y:S02]  /*5ff0*/  MOV R0, UR4 ;  /* 0x0000000400007c02 */ /* 0x000fe40008000f00 */
[----:B------:R-:W-:Y:S02]  /*6000*/  IADD3.X R13, RZ, ~R40, RZ, P0, !PT ;  /* 0x80000028ff0d7210 */ /* 0x000fe400007fe4ff */
[----:B------:R-:W-:Y:S01]  /*6010*/  MOV R14, UR5 ;  /* 0x00000005000e7c02 */ /* 0x000fe20008000f00 */
[----:B------:R-:W-:-:S04]  /*6020*/  IMAD.WIDE.U32 R16, R12, R0, R10 ;  /* 0x000000000c107225 */ /* 0x000fc800078e000a */
[----:B------:R-:W-:Y:S01]  /*6030*/  IMAD R13, R13, R0, RZ ;  /* 0x000000000d0d7224 */ /* 0x000fe200078e02ff */
[----:B------:R-:W-:-:S03]  /*6040*/  MOV R11, R16 ;  /* 0x00000010000b7202 */ /* 0x000fc60000000f00 */
[----:B------:R-:W-:Y:S02]  /*6050*/  IMAD R12, R12, R14, R13 ;  /* 0x0000000e0c0c7224 */ /* 0x000fe400078e020d */
[----:B------:R-:W-:Y:S02]  /*6060*/  IMAD.MOV.U32 R13, RZ, RZ, R39 ;  /* 0x000000ffff0d7224 */ /* 0x000fe400078e0027 */
[----:B------:R-:W-:Y:S01]  /*6070*/  IMAD.IADD R12, R12, 0x1, R17 ;  /* 0x000000010c0c7824 */ /* 0x000fe200078e0211 */
[----:B------:R-:W-:Y:S05]  /*6080*/  BRA `(.L_x_67) ;  /* 0x00000000005c7947 */ /* 0x000fea0003800000 */
.L_x_66:
[----:B------:R-:W-:Y:S01]  /*6090*/  ULDC UR4, c[0x0][0x2b0] ;  /* 0x0000ac0000047ab9 */ /* 0x000fe20000000800 */
[----:B------:R-:W-:Y:S01]  /*60a0*/  IMAD.MOV.U32 R16, RZ, RZ, RZ ;  /* 0x000000ffff107224 */ /* 0x000fe200078e00ff */
[----:B------:R-:W-:Y:S02]  /*60b0*/  MOV R0, UR4 ;  /* 0x0000000400007c02 */ /* 0x000fe40008000f00 */
[----:B------:R-:W-:Y:S02]  /*60c0*/  MOV R12, RZ ;  /* 0x000000ff000c7202 */ /* 0x000fe40000000f00 */
[----:B------:R-:W1:Y:S01]  /*60d0*/  I2F.U32.RP R11, R0 ;  /* 0x00000000000b7306 */ /* 0x000e620000209000 */
[----:B------:R-:W-:-:S07]  /*60e0*/  ISETP.NE.U32.AND P0, PT, R0, RZ, PT ;  /* 0x000000ff0000720c */ /* 0x000fce0003f05070 */
[----:B-1----:R-:W1:Y:S02]  /*60f0*/  MUFU.RCP R11, R11 ;  /* 0x0000000b000b7308 */ /* 0x002e640000001000 */
[----:B-1----:R-:W-:-:S06]  /*6100*/  VIADD R11, R11, 0xffffffe ;  /* 0x0ffffffe0b0b7836 */ /* 0x002fcc0000000000 */
[----:B------:R-:W1:Y:S02]  /*6110*/  F2I.FTZ.U32.TRUNC.NTZ R17, R11 ;  /* 0x0000000b00117305 */ /* 0x000e64000021f000 */
[----:B-1----:R-:W-:-:S05]  /*6120*/  IMAD R13, R17, R0, RZ ;  /* 0x00000000110d7224 */ /* 0x002fca00078e02ff */
[----:B------:R-:W-:-:S05]  /*6130*/  IADD3 R13, -R13, RZ, RZ ;  /* 0x000000ff0d0d7210 */ /* 0x000fca0007ffe1ff */
        /* <DEDUP_REMOVED lines=12> */
.L_x_67:
[----:B------:R-:W-:Y:S05]  /*6200*/  BSYNC B0 ;  /* 0x0000000000007941 */ /* 0x000fea0003800000 */
.L_x_65:
[----:B------:R-:W-:Y:S01]  /*6210*/  ULDC.64 UR4, c[0x0][0x210] ;  /* 0x0000840000047ab9 */ /* 0x000fe20000000a00 */
[--C-:B------:R-:W-:Y:S01]  /*6220*/  SHF.R.U64 R11, R11, 0x3, R12.reuse ;  /* 0x000000030b0b7819 */ /* 0x100fe2000000120c */
[----:B------:R-:W-:Y:S01]  /*6230*/  VIADD R10, R38, 0x8 ;  /* 0x00000008260a7836 */ /* 0x000fe20000000000 */
[----:B------:R-:W-:Y:S01]  /*6240*/  ISETP.GE.AND P0, PT, R37, UR5, PT ;  /* 0x0000000525007c0c */ /* 0x000fe2000bf06270 */
[----:B------:R-:W-:Y:S01]  /*6250*/  BSSY B0, `(.L_x_68) ;  /* 0x0000037000007945 */ /* 0x000fe20003800000 */
[----:B------:R-:W-:Y:S02]  /*6260*/  ISETP.LE.U32.AND P1, PT, R13, R11, PT ;  /* 0x0000000b0d00720c */ /* 0x000fe40003f23070 */
[----:B------:R-:W-:Y:S02]  /*6270*/  SHF.R.U32.HI R12, RZ, 0x3, R12 ;  /* 0x00000003ff0c7819 */ /* 0x000fe4000001160c */
        /* <DEDUP_REMOVED lines=20> */
[----:B------:R-:W-:Y:S01]  /*63c0*/  ULDC.64 UR4, c[0x0][0x2b0] ;  /* 0x0000ac0000047ab9 */ /* 0x000fe20000000a00 */
[----:B------:R-:W-:Y:S01]  /*63d0*/  IMAD.MOV.U32 R4, RZ, RZ, R39 ;  /* 0x000000ffff047224 */ /* 0x000fe200078e0027 */
[----:B------:R-:W-:Y:S02]  /*63e0*/  MOV R0, UR4 ;  /* 0x0000000400007c02 */ /* 0x000fe40008000f00 */
[----:B------:R-:W-:Y:S02]  /*63f0*/  IADD3.X R3, RZ, ~R40, RZ, P1, !PT ;  /* 0x80000028ff037210 */ /* 0x000fe40000ffe4ff */
[----:B------:R-:W-:Y:S01]  /*6400*/  MOV R14, UR5 ;  /* 0x00000005000e7c02 */ /* 0x000fe20008000f00 */
[----:B------:R-:W-:-:S04]  /*6410*/  IMAD.WIDE.U32 R12, R2, R0, R12 ;  /* 0x00000000020c7225 */ /* 0x000fc800078e000c */
[----:B------:R-:W-:-:S04]  /*6420*/  IMAD R3, R3, R0, RZ ;  /* 0x0000000003037224 */ /* 0x000fc800078e02ff */
[----:B------:R-:W-:Y:S01]  /*6430*/  IMAD R3, R2, R14, R3 ;  /* 0x0000000e02037224 */ /* 0x000fe200078e0203 */
[----:B------:R-:W-:-:S03]  /*6440*/  MOV R2, R12 ;  /* 0x0000000c00027202 */ /* 0x000fc60000000f00 */
[----:B------:R-:W-:Y:S01]  /*6450*/  IMAD.IADD R3, R3, 0x1, R13 ;  /* 0x0000000103037824 */ /* 0x000fe200078e020d */
[----:B------:R-:W-:Y:S05]  /*6460*/  BRA `(.L_x_70) ;  /* 0x0000000000547947 */ /* 0x000fea0003800000 */
.L_x_69:
        /* <DEDUP_REMOVED lines=21> */
.L_x_70:
[----:B------:R-:W-:Y:S05]  /*65c0*/  BSYNC B0 ;  /* 0x0000000000007941 */ /* 0x000fea0003800000 */
.L_x_68:
        /* <DEDUP_REMOVED lines=37> */
.L_x_72:
        /* <DEDUP_REMOVED lines=20> */
.L_x_73:
[----:B------:R-:W-:Y:S05]  /*6960*/  BSYNC B0 ;  /* 0x0000000000007941 */ /* 0x000fea0003800000 */
.L_x_71:
        /* <DEDUP_REMOVED lines=24> */
[----:B-1----:R-:W-:Y:S05]  /*6af0*/  CALL.REL.NOINC `($__internal_0_$__cuda_sm20_div_u64) ;  /* 0x0000002800307944 */ /* 0x002fea0003c00000 */
        /* <DEDUP_REMOVED lines=10> */
.L_x_75:
[----:B------:R-:W2:Y:S01]  /*6ba0*/  I2F.U32.RP R6, R0 ;  /* 0x0000000000067306 */ /* 0x000ea20000209000 */
[----:B------:R-:W-:Y:S01]  /*6bb0*/  ISETP.NE.U32.AND P1, PT, R0, RZ, PT ;  /* 0x000000ff0000720c */ /* 0x000fe20003f25070 */
[----:B-1----:R-:W-:-:S06]  /*6bc0*/  IMAD.MOV.U32 R3, RZ, RZ, RZ ;  /* 0x000000ffff037224 */ /* 0x002fcc00078e00ff */
[----:B--2---:R-:W1:Y:S02]  /*6bd0*/  MUFU.RCP R6, R6 ;  /* 0x0000000600067308 */ /* 0x004e640000001000 */
[----:B-1----:R-:W-:-:S06]  /*6be0*/  IADD3 R6, R6, 0xffffffe, RZ ;  /* 0x0ffffffe06067810 */ /* 0x002fcc0007ffe0ff */
[----:B------:R-:W1:Y:S02]  /*6bf0*/  F2I.FTZ.U32.TRUNC.NTZ R7, R6 ;  /* 0x0000000600077305 */ /* 0x000e64000021f000 */
[----:B-1----:R-:W-:Y:S01]  /*6c00*/  IADD3 R2, RZ, -R7, RZ ;  /* 0x80000007ff027210 */ /* 0x002fe20007ffe0ff */
[----:B------:R-:W-:-:S04]  /*6c10*/  IMAD.MOV.U32 R6, RZ, RZ, RZ ;  /* 0x000000ffff067224 */ /* 0x000fc800078e00ff */
        /* <DEDUP_REMOVED lines=13> */
.L_x_76:
[----:B------:R-:W-:Y:S05]  /*6cf0*/  BSYNC B0 ;  /* 0x0000000000007941 */ /* 0x000fea0003800000 */
.L_x_74:
[----:B------:R-:W-:Y:S01]  /*6d00*/  VIADD R38, R38, 0xb ;  /* 0x0000000b26267836 */ /* 0x000fe20000000000 */
[--C-:B------:R-:W-:Y:S01]  /*6d10*/  SHF.R.U64 R0, R0, 0x3, R3.reuse ;  /* 0x0000000300007819 */ /* 0x100fe20000001203 */
        /* <DEDUP_REMOVED lines=9> */
.L_x_64:
[----:B------:R-:W-:Y:S01]  /*6db0*/  ULDC UR4, c[0x0][0x214] ;  /* 0x0000850000047ab9 */ /* 0x000fe20000000800 */
[C---:B------:R-:W-:Y:S01]  /*6dc0*/  VIADD R0, R38.reuse, 0x8 ;  /* 0x0000000826007836 */ /* 0x040fe20000000000 */
[----:B------:R-:W-:Y:S01]  /*6dd0*/  ISETP.GE.AND P0, PT, R37, UR4, PT ;  /* 0x0000000425007c0c */ /* 0x000fe2000bf06270 */
[C---:B------:R-:W-:Y:S01]  /*6de0*/  VIADD R10, R38.reuse, 0x9 ;  /* 0x00000009260a7836 */ /* 0x040fe20000000000 */
[----:B------:R-:W-:Y:S01]  /*6df0*/  ULDC.64 UR4, c[0x0][0x2b8] ;  /* 0x0000ae0000047ab9 */ /* 0x000fe20000000a00 */
[----:B------:R-:W-:Y:S01]  /*6e00*/  VIADD R38, R38, 0xa ;  /* 0x0000000a26267836 */ /* 0x000fe20000000000 */
[----:B------:R-:W-:Y:S02]  /*6e10*/  ISETP.LT.AND P3, PT, R0, UR6, !P0 ;  /* 0x0000000600007c0c */ /* 0x000fe4000c761270 */
[----:B------:R-:W-:Y:S02]  /*6e20*/  ISETP.LT.AND P2, PT, R10, UR6, !P0 ;  /* 0x000000060a007c0c */ /* 0x000fe4000c741270 */
[----:B------:R-:W-:-:S02]  /*6e30*/  IADD3 R10, P1, R4, UR4, RZ ;  /* 0x00000004040a7c10 */ /* 0x000fc4000ff3e0ff */
[----:B------:R-:W-:Y:S02]  /*6e40*/  ISETP.LT.AND P0, PT, R38, UR6, !P0 ;  /* 0x0000000626007c0c */ /* 0x000fe4000c701270 */
[----:B------:R-:W-:Y:S02]  /*6e50*/  IADD3.X R11, R5, UR5, RZ, P1, !PT ;  /* 0x00000005050b7c10 */ /* 0x000fe40008ffe4ff */
[----:B------:R-:W-:-:S03]  /*6e60*/  IADD3 R12, P1, R10, UR4, RZ ;  /* 0x000000040a0c7c10 */ /* 0x000fc6000ff3e0ff */
[----:B------:R1:W-:Y:S01]  /*6e70*/  @P3 STG.E.64 desc[UR12][R4.64], R2 ;  /* 0x0000000204003986 */ /* 0x0003e2000c101b0c */
[----:B------:R-:W-:-:S03]  /*6e80*/  IADD3.X R13, R11, UR5, RZ, P1, !PT ;  /* 0x000000050b0d7c10 */ /* 0x000fc60008ffe4ff */
[----:B------:R3:W-:Y:S04]  /*6e90*/  @P2 STG.E.64 desc[UR12][R10.64], R6 ;  /* 0x000000060a002986 */ /* 0x0007e8000c101b0c */
[----:B------:R3:W-:Y:S01]  /*6ea0*/  @P0 STG.E.64 desc[UR12][R12.64], R8 ;  /* 0x000000080c000986 */ /* 0x0007e2000c101b0c */
[----:B-1----:R-:W-:-:S04]  /*6eb0*/  IADD3 R2, P0, R12, UR4, RZ ;  /* 0x000000040c027c10 */ /* 0x002fc8000ff1e0ff */
[----:B------:R-:W-:Y:S01]  /*6ec0*/  IADD3.X R3, R13, UR5, RZ, P0, !PT ;  /* 0x000000050d037c10 */ /* 0x000fe200087fe4ff */
[----:B------:R-:W-:Y:S08]  /*6ed0*/  @!P4 BRA `(.L_x_77) ;  /* 0x0000002000acc947 */ /* 0x000ff00003800000 */
[----:B------:R1:W-:Y:S01]  /*6ee0*/  STG.E.64 desc[UR12][R2.64], R54 ;  /* 0x0000003602007986 */ /* 0x0003e2000c101b0c */
[----:B------:R-:W-:Y:S05]  /*6ef0*/  BRA `(.L_x_77) ;  /* 0x0000002000a47947 */ /* 0x000fea0003800000 */
.L_x_18:
[----:B------:R-:W-:Y:S01]  /*6f00*/  BAR.SYNC.DEFER_BLOCKING 0x0 ;  /* 0x0000000000007b1d */ /* 0x000fe20000010000 */
[----:B------:R-:W-:-:S07]  /*6f10*/  SHF.L.U32 R49, R49, 0x5, RZ ;  /* 0x0000000531317819 */ /* 0x000fce00000006ff */
[----:B------:R-:W4:Y:S01]  /*6f20*/  S2UR UR5, SR_CTAID.X ;  /* 0x00000000000579c3 */ /* 0x000f220000002500 */
[----:B------:R-:W-:Y:S01]  /*6f30*/  ULDC UR4, c[0x0][0x228] ;  /* 0x00008a0000047ab9 */ /* 0x000fe20000000800 */
[----:B------:R-:W-:Y:S01]  /*6f40*/  BSSY B1, `(.L_x_78) ;  /* 0x0000115000017945 */ /* 0x000fe20003800000 */
[----:B------:R-:W-:-:S04]  /*6f50*/  DEPBAR.LE SB5, 0x2 ;  /* 0x0000d0800000791a */ /* 0x000fc80000000000 */
[----:B------:R-:W-:Y:S04]  /*6f60*/  STS.128 [R36], R4 ;  /* 0x0000000424007388 */ /* 0x000fe80000000c00 */
[----:B------:R-:W-:Y:S01]  /*6f70*/  STS.128 [R36+0x40], R8 ;  /* 0x0000400824007388 */ /* 0x000fe20000000c00 */
[----:B----4-:R-:W-:Y:S01]  /*6f80*/  USHF.R.S32.HI UR4, URZ, UR4, UR5 ;  /* 0x000000043f047299 */ /* 0x010fe20008011405 */
[----:B------:R-:W-:Y:S03]  /*6f90*/  BAR.SYNC.DEFER_BLOCKING 0x0 ;  /* 0x0000000000007b1d */ /* 0x000fe60000010000 */
[----:B------:R-:W-:-:S06]  /*6fa0*/  ULEA UR4, UR4, 0x20, 0x5 ;  /* 0x0000002004047891 */ /* 0x000fcc000f8e283f */
[----:B------:R-:W-:Y:S01]  /*6fb0*/  ISETP.LT.AND P1, PT, R49, UR4, PT ;  /* 0x0000000431007c0c */ /* 0x000fe2000bf21270 */
[----:B------:R-:W4:Y:S04]  /*6fc0*/  LDS.64 R8, [R35+UR8] ;  /* 0x0000000823087984 */ /* 0x000f280008000a00 */
[----:B------:R-:W1:Y:S04]  /*6fd0*/  LDS.64 R6, [R35+UR8+0x120] ;  /* 0x0001200823067984 */ /* 0x000e680008000a00 */
[----:B------:R-:W2:Y:S04]  /*6fe0*/  LDS.64 R4, [R35+UR8+0x240] ;  /* 0x0002400823047984 */ /* 0x000ea80008000a00 */
[----:B------:R-:W3:Y:S01]  /*6ff0*/  LDS.64 R2, [R35+UR8+0x360] ;  /* 0x0003600823027984 */ /* 0x000ee20008000a00 */
[----:B----4-:R-:W-:-:S02]  /*7000*/  DMUL R8, R8, R56 ;  /* 0x0000003808087228 */ /* 0x010fc40000000000 */
[-C--:B-1----:R-:W-:Y:S02]  /*7010*/  DMUL R6, R6, R56.reuse ;  /* 0x0000003806067228 */ /* 0x082fe40000000000 */
[-C--:B--2---:R-:W-:Y:S02]  /*7020*/  DMUL R4, R4, R56.reuse ;  /* 0x0000003804047228 */ /* 0x084fe40000000000 */
[----:B---3--:R-:W-:Y:S01]  /*7030*/  DMUL R2, R2, R56 ;  /* 0x0000003802027228 */ /* 0x008fe20000000000 */
        /* <DEDUP_REMOVED lines=18> */
[----:B------:R-:W-:Y:S01]  /*7160*/  IADD3.X R11, RZ, ~R40, RZ, P0, !PT ;  /* 0x80000028ff0b7210 */ /* 0x000fe200007fe4ff */
[----:B------:R-:W-:Y:S01]  /*7170*/  IMAD.MOV.U32 R22, RZ, RZ, R62 ;  /* 0x000000ffff167224 */ /* 0x000fe200078e003e */
[----:B------:R-:W-:-:S03]  /*7180*/  MOV R24, UR5 ;  /* 0x0000000500187c02 */ /* 0x000fc60008000f00 */
[-C--:B------:R-:W-:Y:S02]  /*7190*/  IMAD R11, R11, R0.reuse, RZ ;  /* 0x000000000b0b7224 */ /* 0x080fe400078e02ff */
[----:B------:R-:W-:-:S04]  /*71a0*/  IMAD.WIDE.U32 R22, R10, R0, R22 ;  /* 0x000000000a167225 */ /* 0x000fc800078e0016 */
[----:B------:R-:W-:Y:S01]  /*71b0*/  IMAD R10, R10, R24, R11 ;  /* 0x000000180a0a7224 */ /* 0x000fe200078e020b */
[----:B------:R-:W-:Y:S01]  /*71c0*/  MOV R62, R22 ;  /* 0x00000016003e7202 */ /* 0x000fe20000000f00 */
[----:B------:R-:W-:-:S03]  /*71d0*/  IMAD.MOV.U32 R11, RZ, RZ, R39 ;  /* 0x000000ffff0b7224 */ /* 0x000fc600078e0027 */
[----:B------:R-:W-:Y:S01]  /*71e0*/  IADD3 R22, R23, R10, RZ ;  /* 0x0000000a17167210 */ /* 0x000fe20007ffe0ff */
[----:B------:R-:W-:Y:S05]  /*71f0*/  BRA `(.L_x_82) ;  /* 0x0000000000587947 */ /* 0x000fea0003800000 */
.L_x_81:
        /* <DEDUP_REMOVED lines=22> */
.L_x_82:
[----:B------:R-:W-:Y:S05]  /*7360*/  BSYNC B0 ;  /* 0x0000000000007941 */ /* 0x000fea0003800000 */
.L_x_80:
        /* <DEDUP_REMOVED lines=13> */
[----:B------:R-:W-:Y:S02]  /*7440*/  @P3 IMAD.MOV.U32 R26, RZ, RZ, R58 ;  /* 0x000000ffff1a3224 */ /* 0x000fe400078e003a */
[----:B------:R-:W-:Y:S02]  /*7450*/  @P3 IMAD.MOV.U32 R27, RZ, RZ, R59 ;  /* 0x000000ffff1b3224 */ /* 0x000fe400078e003b */
[----:B------:R-:W-:-:S03]  /*7460*/  IMAD.X R23, R11, 0x1, ~R21, P2 ;  /* 0x000000010b177824 */ /* 0x000fc600010e0e15 */
        /* <DEDUP_REMOVED lines=15> */
[----:B------:R-:W-:Y:S01]  /*7560*/  MOV R24, UR5 ;  /* 0x0000000500187c02 */ /* 0x000fe20008000f00 */
[----:B------:R-:W-:-:S04]  /*7570*/  IMAD.WIDE.U32 R26, R8, R0, R22 ;  /* 0x00000000081a7225 */ /* 0x000fc800078e0016 */
[----:B------:R-:W-:Y:S02]  /*7580*/  IMAD R9, R9, R0, RZ ;  /* 0x0000000009097224 */ /* 0x000fe400078e02ff */
[----:B------:R-:W-:Y:S02]  /*7590*/  IMAD.MOV.U32 R23, RZ, RZ, R39 ;  /* 0x000000ffff177224 */ /* 0x000fe400078e0027 */
[----:B------:R-:W-:Y:S01]  /*75a0*/  IMAD R9, R8, R24, R9 ;  /* 0x0000001808097224 */ /* 0x000fe200078e0209 */
[----:B------:R-:W-:-:S03]  /*75b0*/  MOV R8, R26 ;  /* 0x0000001a00087202 */ /* 0x000fc60000000f00 */
[----:B------:R-:W-:Y:S01]  /*75c0*/  IMAD.IADD R9, R9, 0x1, R27 ;  /* 0x0000000109097824 */ /* 0x000fe200078e021b */
[----:B------:R-:W-:Y:S05]  /*75d0*/  BRA `(.L_x_85) ;  /* 0x0000000000547947 */ /* 0x000fea0003800000 */
.L_x_84:
        /* <DEDUP_REMOVED lines=21> */
.L_x_85:
[----:B------:R-:W-:Y:S05]  /*7730*/  BSYNC B0 ;  /* 0x0000000000007941 */ /* 0x000fea0003800000 */
.L_x_83:
        /* <DEDUP_REMOVED lines=37> */
.L_x_87:
        /* <DEDUP_REMOVED lines=21> */
.L_x_88:
[----:B------:R-:W-:Y:S05]  /*7ae0*/  BSYNC B0 ;  /* 0x0000000000007941 */ /* 0x000fea0003800000 */
.L_x_86:
        /* <DEDUP_REMOVED lines=35> */
.L_x_90:
        /* <DEDUP_REMOVED lines=21> */
.L_x_91:
[----:B------:R-:W-:Y:S05]  /*7e70*/  BSYNC B0 ;  /* 0x0000000000007941 */ /* 0x000fea0003800000 */
.L_x_89:
        /* <DEDUP_REMOVED lines=11> */
.L_x_79:
[----:B------:R-:W-:Y:S01]  /*7f30*/  ULDC.64 UR6, c[0x0][0x210] ;  /* 0x0000840000067ab9 */ /* 0x000fe20000000a00 */
[C---:B------:R-:W-:Y:S01]  /*7f40*/  VIADD R0, R38.reuse, 0x1 ;  /* 0x0000000126007836 */ /* 0x040fe20000000000 */
[----:B------:R-:W-:Y:S01]  /*7f50*/  ISETP.GE.AND P0, PT, R37, UR7, PT ;  /* 0x0000000725007c0c */ /* 0x000fe2000bf06270 */
[----:B------:R-:W-:Y:S01]  /*7f60*/  ULDC.64 UR4, c[0x0][0x2b8] ;  /* 0x0000ae0000047ab9 */ /* 0x000fe20000000a00 */
[----:B------:R-:W-:Y:S01]  /*7f70*/  VIADD R10, R38, 0x2 ;  /* 0x00000002260a7836 */ /* 0x000fe20000000000 */
[----:B------:R-:W-:Y:S02]  /*7f80*/  IADD3 R22, P2, R58, UR4, RZ ;  /* 0x000000043a167c10 */ /* 0x000fe4000ff5e0ff */
[----:B------:R-:W-:Y:S02]  /*7f90*/  ISETP.LT.AND P4, PT, R38, UR6, !P0 ;  /* 0x0000000626007c0c */ /* 0x000fe4000c781270 */
[----:B------:R-:W-:Y:S01]  /*7fa0*/  ISETP.LT.AND P3, PT, R0, UR6, !P0 ;  /* 0x0000000600007c0c */ /* 0x000fe2000c761270 */
[----:B------:R-:W-:Y:S01]  /*7fb0*/  VIADD R0, R38, 0x3 ;  /* 0x0000000326007836 */ /* 0x000fe20000000000 */
        /* <DEDUP_REMOVED lines=13> */
.L_x_92:
[----:B------:R-:W-:Y:S05]  /*8090*/  BSYNC B1 ;  /* 0x0000000000017941 */ /* 0x000fea0003800000 */
.L_x_78:
[----:B------:R-:W-:Y:S01]  /*80a0*/  BAR.SYNC.DEFER_BLOCKING 0x0 ;  /* 0x0000000000007b1d */ /* 0x000fe20000010000 */
[----:B------:R-:W-:-:S05]  /*80b0*/  VIADD R0, R38, 0x8 ;  /* 0x0000000826007836 */ /* 0x000fca0000000000 */
[----:B------:R-:W-:Y:S02]  /*80c0*/  ULDC.64 UR4, c[0x0][0x2d0] ;  /* 0x0000b40000047ab9 */ /* 0x000fe40000000a00 */
[----:B-1----:R-:W-:-:S04]  /*80d0*/  IADD3 R8, P0, R58, UR4, RZ ;  /* 0x000000043a087c10 */ /* 0x002fc8000ff1e0ff */
[----:B------:R-:W-:Y:S01]  /*80e0*/  IADD3.X R9, R59, UR5, RZ, P0, !PT ;  /* 0x000000053b097c10 */ /* 0x000fe200087fe4ff */
[----:B-----5:R-:W-:Y:S04]  /*80f0*/  STS.128 [R36], R16 ;  /* 0x0000001024007388 */ /* 0x020fe80000000c00 */
[----:B------:R-:W-:Y:S01]  /*8100*/  STS.128 [R36+0x40], R12 ;  /* 0x0000400c24007388 */ /* 0x000fe20000000c00 */
[----:B------:R-:W-:Y:S06]  /*8110*/  BAR.SYNC.DEFER_BLOCKING 0x0 ;  /* 0x0000000000007b1d */ /* 0x000fec0000010000 */
[----:B--2---:R-:W1:Y:S04]  /*8120*/  LDS.64 R6, [R35+UR8] ;  /* 0x0000000823067984 */ /* 0x004e680008000a00 */
[----:B------:R-:W2:Y:S04]  /*8130*/  LDS.64 R4, [R35+UR8+0x120] ;  /* 0x0001200823047984 */ /* 0x000ea80008000a00 */
[----:B------:R-:W3:Y:S04]  /*8140*/  LDS.64 R2, [R35+UR8+0x240] ;  /* 0x0002400823027984 */ /* 0x000ee80008000a00 */
[----:B------:R-:W4:Y:S01]  /*8150*/  LDS.64 R10, [R35+UR8+0x360] ;  /* 0x00036008230a7984 */ /* 0x000f220008000a00 */
[----:B-1----:R-:W-:-:S02]  /*8160*/  DMUL R6, R6, R56 ;  /* 0x0000003806067228 */ /* 0x002fc40000000000 */
[-C--:B--2---:R-:W-:Y:S02]  /*8170*/  DMUL R4, R4, R56.reuse ;  /* 0x0000003804047228 */ /* 0x084fe40000000000 */
[-C--:B---3--:R-:W-:Y:S02]  /*8180*/  DMUL R2, R2, R56.reuse ;  /* 0x0000003802027228 */ /* 0x088fe40000000000 */
[----:B----4-:R-:W-:Y:S01]  /*8190*/  DMUL R56, R10, R56 ;  /* 0x000000380a387228 */ /* 0x010fe20000000000 */
        /* <DEDUP_REMOVED lines=28> */
.L_x_95:
        /* <DEDUP_REMOVED lines=23> */
.L_x_96:
[----:B------:R-:W-:Y:S05]  /*84d0*/  BSYNC B0 ;  /* 0x0000000000007941 */ /* 0x000fea0003800000 */
.L_x_94:
        /* <DEDUP_REMOVED lines=37> */
.L_x_98:
[----:B------:R-:W2:Y:S01]  /*8730*/  I2F.U32.RP R0, R14 ;  /* 0x0000000e00007306 */ /* 0x000ea20000209000 */
[----:B-1----:R-:W-:Y:S02]  /*8740*/  MOV R6, RZ ;  /* 0x000000ff00067202 */ /* 0x002fe40000000f00 */
[----:B------:R-:W-:-:S05]  /*8750*/  ISETP.NE.U32.AND P1, PT, R14, RZ, PT ;  /* 0x000000ff0e00720c */ /* 0x000fca0003f25070 */
[----:B--2---:R-:W1:Y:S02]  /*8760*/  MUFU.RCP R0, R0 ;  /* 0x0000000000007308 */ /* 0x004e640000001000 */
        /* <DEDUP_REMOVED lines=16> */
.L_x_99:
[----:B------:R-:W-:Y:S05]  /*8870*/  BSYNC B0 ;  /* 0x0000000000007941 */ /* 0x000fea0003800000 */
.L_x_97:
        /* <DEDUP_REMOVED lines=37> */
.L_x_101:
        /* <DEDUP_REMOVED lines=20> */
.L_x_102:
[----:B------:R-:W-:Y:S05]  /*8c10*/  BSYNC B0 ;  /* 0x0000000000007941 */ /* 0x000fea0003800000 */
.L_x_100:
        /* <DEDUP_REMOVED lines=35> */
.L_x_104:
[----:B-1----:R-:W1:Y:S01]  /*8e50*/  I2F.U32.RP R2, R14 ;  /* 0x0000000e00027306 */ /* 0x002e620000209000 */
[----:B------:R-:W-:-:S07]  /*8e60*/  ISETP.NE.U32.AND P1, PT, R14, RZ, PT ;  /* 0x000000ff0e00720c */ /* 0x000fce0003f25070 */
[----:B-1----:R-:W1:Y:S02]  /*8e70*/  MUFU.RCP R2, R2 ;  /* 0x0000000200027308 */ /* 0x002e640000001000 */
[----:B-1----:R-:W-:-:S06]  /*8e80*/  IADD3 R2, R2, 0xffffffe, RZ ;  /* 0x0ffffffe02027810 */ /* 0x002fcc0007ffe0ff */
[----:B------:R-:W1:Y:S02]  /*8e90*/  F2I.FTZ.U32.TRUNC.NTZ R3, R2 ;  /* 0x0000000200037305 */ /* 0x000e64000021f000 */
[----:B-1----:R-:W-:Y:S01]  /*8ea0*/  IMAD.MOV R0, RZ, RZ, -R3 ;  /* 0x000000ffff007224 */ /* 0x002fe200078e0a03 */
[----:B------:R-:W-:-:S03]  /*8eb0*/  MOV R2, RZ ;  /* 0x000000ff00027202 */ /* 0x000fc60000000f00 */
        /* <DEDUP_REMOVED lines=13> */
.L_x_105:
[----:B------:R-:W-:Y:S05]  /*8f90*/  BSYNC B0 ;  /* 0x0000000000007941 */ /* 0x000fea0003800000 */
.L_x_103:
        /* <DEDUP_REMOVED lines=11> */
.L_x_93:
[----:B------:R-:W-:Y:S01]  /*9050*/  ULDC UR4, c[0x0][0x214] ;  /* 0x0000850000047ab9 */ /* 0x000fe20000000800 */
[----:B------:R-:W-:Y:S01]  /*9060*/  VIADD R10, R38, 0x9 ;  /* 0x00000009260a7836 */ /* 0x000fe20000000000 */
[----:B------:R-:W-:Y:S01]  /*9070*/  ISETP.GE.AND P0, PT, R37, UR4, PT ;  /* 0x0000000425007c0c */ /* 0x000fe2000bf06270 */
[----:B------:R-:W-:Y:S02]  /*9080*/  ULDC.64 UR4, c[0x0][0x2b8] ;  /* 0x0000ae0000047ab9 */ /* 0x000fe40000000a00 */
[----:B------:R-:W-:Y:S02]  /*9090*/  IADD3 R12, P1, R8, UR4, RZ ;  /* 0x00000004080c7c10 */ /* 0x000fe4000ff3e0ff */
[----:B------:R-:W-:Y:S01]  /*90a0*/  ISETP.LT.AND P3, PT, R0, UR6, !P0 ;  /* 0x0000000600007c0c */ /* 0x000fe2000c761270 */
[----:B------:R-:W-:Y:S01]  /*90b0*/  VIADD R0, R38, 0xa ;  /* 0x0000000a26007836 */ /* 0x000fe20000000000 */
[----:B------:R-:W-:Y:S01]  /*90c0*/  ISETP.LT.AND P2, PT, R10, UR6, !P0 ;  /* 0x000000060a007c0c */ /* 0x000fe2000c741270 */
[----:B------:R-:W-:Y:S01]  /*90d0*/  VIADD R38, R38, 0xb ;  /* 0x0000000b26267836 */ /* 0x000fe20000000000 */
[----:B------:R-:W-:-:S02]  /*90e0*/  IADD3.X R13, R9, UR5, RZ, P1, !PT ;  /* 0x00000005090d7c10 */ /* 0x000fc40008ffe4ff */
[----:B------:R-:W-:Y:S02]  /*90f0*/  IADD3 R10, P4, R12, UR4, RZ ;  /* 0x000000040c0a7c10 */ /* 0x000fe4000ff9e0ff */
[----:B------:R-:W-:Y:S02]  /*9100*/  ISETP.LT.AND P1, PT, R0, UR6, !P0 ;  /* 0x0000000600007c0c */ /* 0x000fe4000c721270 */
[----:B------:R-:W-:Y:S02]  /*9110*/  ISETP.LT.AND P0, PT, R38, UR6, !P0 ;  /* 0x0000000626007c0c */ /* 0x000fe4000c701270 */
[----:B------:R-:W-:Y:S01]  /*9120*/  IADD3.X R11, R13, UR5, RZ, P4, !PT ;  /* 0x000000050d0b7c10 */ /* 0x000fe2000a7fe4ff */
[----:B------:R1:W-:Y:S01]  /*9130*/  @P3 STG.E.64 desc[UR12][R8.64], R6 ;  /* 0x0000000608003986 */ /* 0x0003e2000c101b0c */
[----:B------:R-:W-:-:S03]  /*9140*/  IADD3 R14, P4, R10, UR4, RZ ;  /* 0x000000040a0e7c10 */ /* 0x000fc6000ff9e0ff */
[----:B------:R1:W-:Y:S01]  /*9150*/  @P2 STG.E.64 desc[UR12][R12.64], R4 ;  /* 0x000000040c002986 */ /* 0x0003e2000c101b0c */
[----:B------:R-:W-:-:S03]  /*9160*/  IADD3.X R15, R11, UR5, RZ, P4, !PT ;  /* 0x000000050b0f7c10 */ /* 0x000fc6000a7fe4ff */
[----:B------:R1:W-:Y:S04]  /*9170*/  @P1 STG.E.64 desc[UR12][R10.64], R2 ;  /* 0x000000020a001986 */ /* 0x0003e8000c101b0c */
[----:B------:R1:W-:Y:S02]  /*9180*/  @P0 STG.E.64 desc[UR12][R14.64], R56 ;  /* 0x000000380e000986 */ /* 0x0003e4000c101b0c */
.L_x_77:
[----:B------:R-:W-:Y:S05]  /*9190*/  BSYNC B2 ;  /* 0x0000000000027941 */ /* 0x000fea0003800000 */
.L_x_17:
[----:B-1----:R-:W1:Y:S08]  /*91a0*/  LDC R2, c[0x0][0x224] ;  /* 0x00008900ff027b82 */ /* 0x002e700000000800 */
[----:B------:R-:W4:Y:S01]  /*91b0*/  LDC R0, c[0x0][0x320] ;  /* 0x0000c800ff007b82 */ /* 0x000f220000000800 */
[----:B-1----:R-:W-:-:S04]  /*91c0*/  ISETP.GT.AND P0, PT, R2, 0x1, PT ;  /* 0x000000010200780c */ /* 0x002fc80003f04270 */
[----:B----4-:R-:W-:-:S13]  /*91d0*/  ISETP.EQ.AND P0, PT, R0, RZ, P0 ;  /* 0x000000ff0000720c */ /* 0x010fda0000702270 */
[----:B------:R-:W-:Y:S05]  /*91e0*/  @!P0 EXIT ;  /* 0x000000000000894d */ /* 0x000fea0003800000 */
[----:B------:R-:W1:Y:S01]  /*91f0*/  S2R R0, SR_TID.X ;  /* 0x0000000000007919 */ /* 0x000e620000002100 */
[----:B------:R-:W-:Y:S01]  /*9200*/  VIADD R3, R47, 0x1 ;  /* 0x000000012f037836 */ /* 0x000fe20000000000 */
[----:B------:R-:W-:Y:S04]  /*9210*/  BAR.SYNC.DEFER_BLOCKING 0x0 ;  /* 0x0000000000007b1d */ /* 0x000fe80000010000 */
[----:B------:R-:W-:-:S04]  /*9220*/  ISETP.NE.AND P1, PT, R3, R2, PT ;  /* 0x000000020300720c */ /* 0x000fc80003f25270 */
[----:B------:R-:W-:Y:S02]  /*9230*/  SEL R3, R3, RZ, P1 ;  /* 0x000000ff03037207 */ /* 0x000fe40000800000 */
[----:B-1----:R-:W-:-:S13]  /*9240*/  ISETP.GT.AND P0, PT, R0, RZ, PT ;  /* 0x000000ff0000720c */ /* 0x002fda0003f04270 */
[----:B------:R-:W-:Y:S05]  /*9250*/  @P0 EXIT ;  /* 0x000000000000094d */ /* 0x000fea0003800000 */
[----:B------:R-:W1:Y:S01]  /*9260*/  S2R R2, SR_CTAID.Y ;  /* 0x0000000000027919 */ /* 0x000e620000002600 */
[----:B------:R-:W4:Y:S01]  /*9270*/  S2UR UR5, SR_CTAID.X ;  /* 0x00000000000579c3 */ /* 0x000f220000002500 */
[----:B------:R-:W-:Y:S01]  /*9280*/  ULDC UR6, c[0x0][0x228] ;  /* 0x00008a0000067ab9 */ /* 0x000fe20000000800 */
[----:B------:R-:W-:Y:S02]  /*9290*/  UMOV UR4, 0xffffffff ;  /* 0xffffffff00047882 */ /* 0x000fe40000000000 */
[----:B------:R-:W-:-:S04]  /*92a0*/  USHF.L.U32 UR4, UR4, UR6, URZ ;  /* 0x0000000604047299 */ /* 0x000fc8000800063f */
[----:B------:R-:W3:Y:S08]  /*92b0*/  LDC R0, c[0x0][0x21c] ;  /* 0x00008700ff007b82 */ /* 0x000ef00000000800 */
[----:B--2---:R-:W2:Y:S01]  /*92c0*/  LDC.64 R4, c[0x0][0x370] ;  /* 0x0000dc00ff047b82 */ /* 0x004ea20000000a00 */
[----:B----4-:R-:W-:Y:S02]  /*92d0*/  ULOP3.LUT UR4, UR5, UR4, URZ, 0x30, !UPT ;  /* 0x0000000405047292 */ /* 0x010fe4000f8e303f */
[----:B------:R-:W-:Y:S01]  /*92e0*/  USHF.R.S32.HI UR5, URZ, UR6, UR5 ;  /* 0x000000063f057299 */ /* 0x000fe20008011405 */
[----:B-1----:R-:W-:-:S04]  /*92f0*/  SHF.L.U32 R2, R2, UR6, RZ ;  /* 0x0000000602027c19 */ /* 0x002fc800080006ff */
[----:B------:R-:W-:-:S05]  /*9300*/  IADD3 R2, R2, UR4, RZ ;  /* 0x0000000402027c10 */ /* 0x000fca000fffe0ff */
[----:B---3--:R-:W-:-:S04]  /*9310*/  IMAD R0, R2, R0, UR5 ;  /* 0x0000000502007e24 */ /* 0x008fc8000f8e0200 */
[----:B--2---:R-:W-:Y:S01]  /*9320*/  IMAD.WIDE R4, R0, 0x4, R4 ;  /* 0x0000000400047825 */ /* 0x004fe200078e0204 */
[----:B------:R-:W-:Y:S01]  /*9330*/  @!PT LDS RZ, [RZ] ;  /* 0x00000000fffff984 */ /* 0x000fe20000000800 */
[----:B------:R-:W-:Y:S01]  /*9340*/  @!PT LDS RZ, [RZ] ;  /* 0x00000000fffff984 */ /* 0x000fe20000000800 */
[----:B------:R-:W-:Y:S01]  /*9350*/  @!PT LDS RZ, [RZ] ;  /* 0x00000000fffff984 */ /* 0x000fe20000000800 */
[----:B------:R-:W-:Y:S01]  /*9360*/  @!PT LDS RZ, [RZ] ;  /* 0x00000000fffff984 */ /* 0x000fe20000000800 */
[----:B------:R-:W-:Y:S06]  /*9370*/  MEMBAR.ALL.GPU ;  /* 0x0000000000007992 */ /* 0x000fec000000a000 */
[----:B------:R-:W-:-:S00]  /*9380*/  ERRBAR ;  /* 0x00000000000079ab */ /* 0x000fc00000000000 */
[----:B------:R-:W-:Y:S06]  /*9390*/  CGAERRBAR ;  /* 0x00000000000075ab */ /* 0x000fec0000000000 */
[----:B------:R-:W-:Y:S01]  /*93a0*/  STG.E.STRONG.GPU desc[UR12][R4.64], R3 ;  /* 0x0000000304007986 */ /* 0x000fe2000c10f90c */
[----:B------:R-:W-:Y:S05]  /*93b0*/  EXIT ;  /* 0x000000000000794d */ /* 0x000fea0003800000 */
        .weak           $__internal_0_$__cuda_sm20_div_u64
        .type           $__internal_0_$__cuda_sm20_div_u64,@function
        .size           $__internal_0_$__cuda_sm20_div_u64,(.L_x_107 - $__internal_0_$__cuda_sm20_div_u64)
$__internal_0_$__cuda_sm20_div_u64:
[----:B------:R-:W-:Y:S01]  /*93c0*/  IMAD.MOV.U32 R42, RZ, RZ, R48 ;  /* 0x000000ffff2a7224 */ /* 0x000fe200078e0030 */
[----:B------:R-:W-:-:S04]  /*93d0*/  MOV R43, R46 ;  /* 0x0000002e002b7202 */ /* 0x000fc80000000f00 */
[----:B------:R-:W1:Y:S08]  /*93e0*/  I2F.U64.RP R41, R42 ;  /* 0x0000002a00297312 */ /* 0x000e700000309000 */
[----:B-1----:R-:W1:Y:S02]  /*93f0*/  MUFU.RCP R41, R41 ;  /* 0x0000002900297308 */ /* 0x002e640000001000 */
[----:B-1----:R-:W-:-:S06]  /*9400*/  VIADD R41, R41, 0x1ffffffe ;  /* 0x1ffffffe29297836 */ /* 0x002fcc0000000000 */
[----:B------:R-:W1:Y:S02]  /*9410*/  F2I.U64.TRUNC R70, R41 ;  /* 0x0000002900467311 */ /* 0x000e64000020d800 */
[----:B-1----:R-:W-:-:S04]  /*9420*/  IMAD.WIDE.U32 R68, R70, R48, RZ ;  /* 0x0000003046447225 */ /* 0x002fc800078e00ff */
[C---:B------:R-:W-:Y:S01]  /*9430*/  IMAD R42, R70.reuse, R46, R69 ;  /* 0x0000002e462a7224 */ /* 0x040fe200078e0245 */
[----:B------:R-:W-:Y:S01]  /*9440*/  IADD3 R43, P2, RZ, -R68, RZ ;  /* 0x80000044ff2b7210 */ /* 0x000fe20007f5e0ff */
[----:B------:R-:W-:Y:S02]  /*9450*/  IMAD.MOV.U32 R69, RZ, RZ, R70 ;  /* 0x000000ffff457224 */ /* 0x000fe400078e0046 */
[----:B------:R-:W-:Y:S02]  /*9460*/  IMAD R42, R71, R48, R42 ;  /* 0x00000030472a7224 */ /* 0x000fe400078e022a */
[----:B------:R-:W-:-:S03]  /*9470*/  IMAD.HI.U32 R68, R70, R43, RZ ;  /* 0x0000002b46447227 */ /* 0x000fc600078e00ff */
[----:B------:R-:W-:-:S05]  /*9480*/  IADD3.X R42, RZ, ~R42, RZ, P2, !PT ;  /* 0x8000002aff2a7210 */ /* 0x000fca00017fe4ff */
[----:B------:R-:W-:-:S04]  /*9490*/  IMAD.WIDE.U32 R68, P4, R70, R42, R68 ;  /* 0x0000002a46447225 */ /* 0x000fc80007880044 */
[C---:B------:R-:W-:Y:S02]  /*94a0*/  IMAD R41, R71.reuse, R42, RZ ;  /* 0x0000002a47297224 */ /* 0x040fe400078e02ff */
[----:B------:R-:W-:-:S04]  /*94b0*/  IMAD.HI.U32 R43, P3, R71, R43, R68 ;  /* 0x0000002b472b7227 */ /* 0x000fc80007860044 */
[----:B------:R-:W-:Y:S01]  /*94c0*/  IMAD.HI.U32 R42, R71, R42, RZ ;  /* 0x0000002a472a7227 */ /* 0x000fe200078e00ff */
[----:B------:R-:W-:-:S04]  /*94d0*/  IADD3 R69, P2, R41, R43, RZ ;  /* 0x0000002b29457210 */ /* 0x000fc80007f5e0ff */
[----:B------:R-:W-:Y:S01]  /*94e0*/  IADD3.X R42, R42, R71, RZ, P4, !PT ;  /* 0x000000472a2a7210 */ /* 0x000fe200027fe4ff */
[----:B------:R-:W-:-:S03]  /*94f0*/  IMAD.WIDE.U32 R70, R69, R48, RZ ;  /* 0x0000003045467225 */ /* 0x000fc600078e00ff */
[----:B------:R-:W-:Y:S01]  /*9500*/  IADD3.X R44, RZ, RZ, R42, P2, P3 ;  /* 0x000000ffff2c7210 */ /* 0x000fe200017e642a */
[----:B------:R-:W-:Y:S01]  /*9510*/  IMAD R42, R69, R46, R71 ;  /* 0x0000002e452a7224 */ /* 0x000fe200078e0247 */
[----:B------:R-:W-:-:S03]  /*9520*/  IADD3 R43, P2, RZ, -R70, RZ ;  /* 0x80000046ff2b7210 */ /* 0x000fc60007f5e0ff */
[----:B------:R-:W-:Y:S02]  /*9530*/  IMAD R42, R44, R48, R42 ;  /* 0x000000302c2a7224 */ /* 0x000fe400078e022a */
[----:B------:R-:W-:-:S04]  /*9540*/  IMAD.HI.U32 R68, R69, R43, RZ ;  /* 0x0000002b45447227 */ /* 0x000fc800078e00ff */
[----:B------:R-:W-:-:S04]  /*9550*/  IMAD.X R42, RZ, RZ, ~R42, P2 ;  /* 0x000000ffff2a7224 */ /* 0x000fc800010e0e2a */
[----:B------:R-:W-:-:S04]  /*9560*/  IMAD.WIDE.U32 R68, P4, R69, R42, R68 ;  /* 0x0000002a45447225 */ /* 0x000fc80007880044 */
[C---:B------:R-:W-:Y:S02]  /*9570*/  IMAD R41, R44.reuse, R42, RZ ;  /* 0x0000002a2c297224 */ /* 0x040fe400078e02ff */
[----:B------:R-:W-:-:S04]  /*9580*/  IMAD.HI.U32 R43, P3, R44, R43, R68 ;  /* 0x0000002b2c2b7227 */ /* 0x000fc80007860044 */
[----:B------:R-:W-:Y:S01]  /*9590*/  IMAD.HI.U32 R42, R44, R42, RZ ;  /* 0x0000002a2c2a7227 */ /* 0x000fe200078e00ff */
[----:B------:R-:W-:-:S03]  /*95a0*/  IADD3 R43, P2, R41, R43, RZ ;  /* 0x0000002b292b7210 */ /* 0x000fc60007f5e0ff */
[----:B------:R-:W-:Y:S01]  /*95b0*/  IMAD.MOV.U32 R69, RZ, RZ, RZ ;  /* 0x000000ffff457224 */ /* 0x000fe200078e00ff */
[----:B------:R-:W-:Y:S01]  /*95c0*/  IADD3.X R41, R42, R44, RZ, P4, !PT ;  /* 0x0000002c2a297210 */ /* 0x000fe200027fe4ff */
[----:B------:R-:W-:-:S03]  /*95d0*/  IMAD.HI.U32 R68, R43, R40, RZ ;  /* 0x000000282b447227 */ /* 0x000fc600078e00ff */
[----:B------:R-:W-:Y:S01]  /*95e0*/  IADD3.X R41, RZ, RZ, R41, P2, P3 ;  /* 0x000000ffff297210 */ /* 0x000fe200017e6429 */
[----:B------:R-:W-:-:S04]  /*95f0*/  IMAD.WIDE.U32 R42, R43, R39, R68 ;  /* 0x000000272b2a7225 */ /* 0x000fc800078e0044 */
[C---:B------:R-:W-:Y:S02]  /*9600*/  IMAD R50, R41.reuse, R39, RZ ;  /* 0x0000002729327224 */ /* 0x040fe400078e02ff */
[----:B------:R-:W-:-:S04]  /*9610*/  IMAD.HI.U32 R42, P3, R41, R40, R42 ;  /* 0x00000028292a7227 */ /* 0x000fc8000786002a */
[----:B------:R-:W-:Y:S01]  /*9620*/  IMAD.HI.U32 R41, R41, R39, RZ ;  /* 0x0000002729297227 */ /* 0x000fe200078e00ff */
[----:B------:R-:W-:-:S04]  /*9630*/  IADD3 R50, P2, R50, R42, RZ ;  /* 0x0000002a32327210 */ /* 0x000fc80007f5e0ff */
[----:B------:R-:W-:Y:S01]  /*9640*/  IADD3.X R41, R41, RZ, RZ, P3, !PT ;  /* 0x000000ff29297210 */ /* 0x000fe20001ffe4ff */
[----:B------:R-:W-:-:S04]  /*9650*/  IMAD.WIDE.U32 R42, R50, R48, RZ ;  /* 0x00000030322a7225 */ /* 0x000fc800078e00ff */
[----:B------:R-:W-:Y:S01]  /*9660*/  IMAD.X R49, RZ, RZ, R41, P2 ;  /* 0x000000ffff317224 */ /* 0x000fe200010e0629 */
[----:B------:R-:W-:Y:S01]  /*9670*/  IADD3 R40, P2, -R42, R40, RZ ;  /* 0x000000282a287210 */ /* 0x000fe20007f5e1ff */
[----:B------:R-:W-:-:S03]  /*9680*/  IMAD R41, R50, R46, R43 ;  /* 0x0000002e32297224 */ /* 0x000fc600078e022b */
[-C--:B------:R-:W-:Y:S01]  /*9690*/  ISETP.GE.U32.AND P4, PT, R40, R48.reuse, PT ;  /* 0x000000302800720c */ /* 0x080fe20003f86070 */
[----:B------:R-:W-:Y:S01]  /*96a0*/  IMAD R41, R49, R48, R41 ;  /* 0x0000003031297224 */ /* 0x000fe200078e0229 */
[----:B------:R-:W-:-:S04]  /*96b0*/  IADD3 R42, P3, -R48, R40, RZ ;  /* 0x00000028302a7210 */ /* 0x000fc80007f7e1ff */
[----:B------:R-:W-:Y:S02]  /*96c0*/  IADD3.X R39, ~R41, R39, RZ, P2, !PT ;  /* 0x0000002729277210 */ /* 0x000fe400017fe5ff */
[----:B------:R-:W-:Y:S02]  /*96d0*/  IADD3 R44, P2, R50, 0x1, RZ ;  /* 0x00000001322c7810 */ /* 0x000fe40007f5e0ff */
[C---:B------:R-:W-:Y:S01]  /*96e0*/  ISETP.GE.U32.AND.EX P4, PT, R39.reuse, R46, PT, P4 ;  /* 0x0000002e2700720c */ /* 0x040fe20003f86140 */
[----:B------:R-:W-:Y:S01]  /*96f0*/  IMAD.X R41, R39, 0x1, ~R46, P3 ;  /* 0x0000000127297824 */ /* 0x000fe200018e0e2e */
[----:B------:R-:W-:Y:S02]  /*9700*/  IADD3.X R43, RZ, R49, RZ, P2, !PT ;  /* 0x00000031ff2b7210 */ /* 0x000fe400017fe4ff */
[----:B------:R-:W-:Y:S02]  /*9710*/  SEL R44, R44, R50, P4 ;  /* 0x000000322c2c7207 */ /* 0x000fe40002000000 */
[----:B------:R-:W-:-:S02]  /*9720*/  SEL R42, R42, R40, P4 ;  /* 0x000000282a2a7207 */ /* 0x000fc40002000000 */
[----:B------:R-:W-:Y:S02]  /*9730*/  SEL R41, R41, R39, P4 ;  /* 0x0000002729297207 */ /* 0x000fe40002000000 */
[----:B------:R-:W-:Y:S02]  /*9740*/  SEL R43, R43, R49, P4 ;  /* 0x000000312b2b7207 */ /* 0x000fe40002000000 */
[----:B------:R-:W-:Y:S02]  /*9750*/  IADD3 R39, P3, R44, 0x1, RZ ;  /* 0x000000012c277810 */ /* 0x000fe40007f7e0ff */
[----:B------:R-:W-:Y:S02]  /*9760*/  ISETP.GE.U32.AND P4, PT, R42, R48, PT ;  /* 0x000000302a00720c */ /* 0x000fe40003f86070 */
[----:B------:R-:W-:Y:S01]  /*9770*/  ISETP.NE.U32.AND P2, PT, R48, RZ, PT ;  /* 0x000000ff3000720c */ /* 0x000fe20003f45070 */
[----:B------:R-:W-:Y:S01]  /*9780*/  IMAD.X R40, RZ, RZ, R43, P3 ;  /* 0x000000ffff287224 */ /* 0x000fe200018e062b */
[----:B------:R-:W-:-:S02]  /*9790*/  ISETP.GE.U32.AND.EX P4, PT, R41, R46, PT, P4 ;  /* 0x0000002e2900720c */ /* 0x000fc40003f86140 */
[----:B------:R-:W-:Y:S02]  /*97a0*/  MOV R42, R45 ;  /* 0x0000002d002a7202 */ /* 0x000fe40000000f00 */
[----:B------:R-:W-:Y:S01]  /*97b0*/  SEL R40, R40, R43, P4 ;  /* 0x0000002b28287207 */ /* 0x000fe20002000000 */
[----:B------:R-:W-:Y:S01]  /*97c0*/  IMAD.MOV.U32 R43, RZ, RZ, 0x0 ;  /* 0x00000000ff2b7424 */ /* 0x000fe200078e00ff */
[----:B------:R-:W-:Y:S02]  /*97d0*/  ISETP.NE.AND.EX P2, PT, R46, RZ, PT, P2 ;  /* 0x000000ff2e00720c */ /* 0x000fe40003f45320 */
[----:B------:R-:W-:Y:S02]  /*97e0*/  SEL R39, R39, R44, P4 ;  /* 0x0000002c27277207 */ /* 0x000fe40002000000 */
[----:B------:R-:W-:Y:S02]  /*97f0*/  SEL R40, R40, 0xffffffff, P2 ;  /* 0xffffffff28287807 */ /* 0x000fe40001000000 */
[----:B------:R-:W-:Y:S01]  /*9800*/  SEL R39, R39, 0xffffffff, P2 ;  /* 0xffffffff27277807 */ /* 0x000fe20001000000 */
[----:B------:R-:W-:Y:S06]  /*9810*/  RET.REL.NODEC R42 `(_ZN7cutlass6KernelINS_4gemm6kernel14RankKUniversalINS1_11threadblock13MmaMultistageINS1_9GemmShapeILi32ELi32ELi16EEENS_9transform11threadblock28PredicatedTileAccessIteratorINS_11MatrixShapeILi32ELi16EEEdNS_6layout11ColumnMajorELi1ENS8_31PitchLinearWarpStripedThreadMapINS_16PitchLinearShapeILi32ELi16EEELi128ENSG_ILi16ELi2EEELi1EEENS_5ArrayIdLi1ELb1EEELb0ENSD_9NoPermuteEEENS9_25RegularTileAccessIteratorISC_dNSD_43ColumnMajorTensorOpMultiplicandCongruous64bELi1ESJ_Li8EEELNS_4arch14CacheOperation4KindE0ENSA_INSB_ILi16ELi32EEEdNSD_8RowMajorELi0ESJ_SL_Lb0ESM_EENSO_ISU_dNSD_40RowMajorTensorOpMultiplicandCongruous64bELi0ESJ_Li8EEELST_0EdSV_NS4_9MmaPolicyINS1_4warp11MmaTensorOpINS6_ILi16ELi16ELi16EEEdSP_dSX_dSV_NS10_17MmaTensorOpPolicyINSR_3MmaINS6_ILi8ELi8ELi4EEELi32EdSV_dSE_dSV_NSR_13OpMultiplyAddEEENSB_ILi1ELi1EEEEELi1ELb0EbEENSB_ILi0ELi0EEES1B_Li1EEELi3ELNS1_23SharedMemoryClearOptionE0EbEENS_8epilogue11threadblock8EpilogueIS7_S1A_Li1ENS1G_27PredicatedTileIteratorBlas3INS1G_26OutputTileOptimalThreadMapINS1G_15OutputTileShapeILi32ELi8ELi2ELi1ELi1EEENS1K_ILi1ELi2ELi1ELi1ELi2EEELi128ELi1ELi64EEEdLNS_8BlasModeE1EEENS1F_4warp24FragmentIteratorTensorOpIS12_S15_dNSK_IdLi2ELb1EEESV_EENS1Q_20TileIteratorTensorOpIS12_S15_dSV_EENS1G_18SharedLoadIteratorINS1N_18CompactedThreadMapEdLi8EEENS1F_6thread17LinearCombinationIdLi1EddLNS1Z_9ScaleType4KindE0ELNS_15FloatRoundStyleE2EdEENSB_ILi0ELi4EEELi1ELi1EEENS4_30GemmIdentityThreadblockSwizzleILi1EEELNS_8FillModeE2EEEEEvNT_6ParamsE) ;  /* 0xffffff642af87950 */ /* 0x000fec0003c3ffff */
.L_x_106:
[----:B------:R-:W-:-:S00]  /*9820*/  BRA `(.L_x_106) ;  /* 0xfffffffc00fc7947 */ /* 0x000fc0000383ffff */
[----:B------:R-:W-:-:S00]  /*9830*/  NOP ;  /* 0x0000000000007918 */ /* 0x000fc00000000000 */
        /* <DEDUP_REMOVED lines=12> */
.L_x_107:


//--------------------- .nv.shared._ZN7cutlass6KernelINS_4gemm6kernel14RankKUniversalINS1_11threadblock13MmaMultistageINS1_9GemmShapeILi32ELi32ELi16EEENS_9transform11threadblock28PredicatedTileAccessIteratorINS_11MatrixShapeILi32ELi16EEEdNS_6layout11ColumnMajorELi1ENS8_31PitchLinearWarpStripedThreadMapINS_16PitchLinearShapeILi32ELi16EEELi128ENSG_ILi16ELi2EEELi1EEENS_5ArrayIdLi1ELb1EEELb0ENSD_9NoPermuteEEENS9_25RegularTileAccessIteratorISC_dNSD_43ColumnMajorTensorOpMultiplicandCongruous64bELi1ESJ_Li8EEELNS_4arch14CacheOperation4KindE0ENSA_INSB_ILi16ELi32EEEdNSD_8RowMajorELi0ESJ_SL_Lb0ESM_EENSO_ISU_dNSD_40RowMajorTensorOpMultiplicandCongruous64bELi0ESJ_Li8EEELST_0EdSV_NS4_9MmaPolicyINS1_4warp11MmaTensorOpINS6_ILi16ELi16ELi16EEEdSP_dSX_dSV_NS10_17MmaTensorOpPolicyINSR_3MmaINS6_ILi8ELi8ELi4EEELi32EdSV_dSE_dSV_NSR_13OpMultiplyAddEEENSB_ILi1ELi1EEEEELi1ELb0EbEENSB_ILi0ELi0EEES1B_Li1EEELi3ELNS1_23SharedMemoryClearOptionE0EbEENS_8epilogue11threadblock8EpilogueIS7_S1A_Li1ENS1G_27PredicatedTileIteratorBlas3INS1G_26OutputTileOptimalThreadMapINS1G_15OutputTileShapeILi32ELi8ELi2ELi1ELi1EEENS1K_ILi1ELi2ELi1ELi1ELi2EEELi128ELi1ELi64EEEdLNS_8BlasModeE1EEENS1F_4warp24FragmentIteratorTensorOpIS12_S15_dNSK_IdLi2ELb1EEESV_EENS1Q_20TileIteratorTensorOpIS12_S15_dSV_EENS1G_18SharedLoadIteratorINS1N_18CompactedThreadMapEdLi8EEENS1F_6thread17LinearCombinationIdLi1EddLNS1Z_9ScaleType4KindE0ELNS_15FloatRoundStyleE2EdEENSB_ILi0ELi4EEELi1ELi1EEENS4_30GemmIdentityThreadblockSwizzleILi1EEELNS_8FillModeE2EEEEEvNT_6ParamsE --------------------------
	.section	.nv.shared._ZN7cutlass6KernelINS_4gemm6kernel14RankKUniversalINS1_11threadblock13MmaMultistageINS1_9GemmShapeILi32ELi32ELi16EEENS_9transform11threadblock28PredicatedTileAccessIteratorINS_11MatrixShapeILi32ELi16EEEdNS_6layout11ColumnMajorELi1ENS8_31PitchLinearWarpStripedThreadMapINS_16PitchLinearShapeILi32ELi16EEELi128ENSG_ILi16ELi2EEELi1EEENS_5ArrayIdLi1ELb1EEELb0ENSD_9NoPermuteEEENS9_25RegularTileAccessIteratorISC_dNSD_43ColumnMajorTensorOpMultiplicandCongruous64bELi1ESJ_Li8EEELNS_4arch14CacheOperation4KindE0ENSA_INSB_ILi16ELi32EEEdNSD_8RowMajorELi0ESJ_SL_Lb0ESM_EENSO_ISU_dNSD_40RowMajorTensorOpMultiplicandCongruous64bELi0ESJ_Li8EEELST_0EdSV_NS4_9MmaPolicyINS1_4warp11MmaTensorOpINS6_ILi16ELi16ELi16EEEdSP_dSX_dSV_NS10_17MmaTensorOpPolicyINSR_3MmaINS6_ILi8ELi8ELi4EEELi32EdSV_dSE_dSV_NSR_13OpMultiplyAddEEENSB_ILi1ELi1EEEEELi1ELb0EbEENSB_ILi0ELi0EEES1B_Li1EEELi3ELNS1_23SharedMemoryClearOptionE0EbEENS_8epilogue11threadblock8EpilogueIS7_S1A_Li1ENS1G_27PredicatedTileIteratorBlas3INS1G_26OutputTileOptimalThreadMapINS1G_15OutputTileShapeILi32ELi8ELi2ELi1ELi1EEENS1K_ILi1ELi2ELi1ELi1ELi2EEELi128ELi1ELi64EEEdLNS_8BlasModeE1EEENS1F_4warp24FragmentIteratorTensorOpIS12_S15_dNSK_IdLi2ELb1EEESV_EENS1Q_20TileIteratorTensorOpIS12_S15_dSV_EENS1G_18SharedLoadIteratorINS1N_18CompactedThreadMapEdLi8EEENS1F_6thread17LinearCombinationIdLi1EddLNS1Z_9ScaleType4KindE0ELNS_15FloatRoundStyleE2EdEENSB_ILi0ELi4EEELi1ELi1EEENS4_30GemmIdentityThreadblockSwizzleILi1EEELNS_8FillModeE2EEEEEvNT_6ParamsE,"aw",@nobits
	.sectionflags	@""
	.align	16
	.zero		1024


//--------------------- .nv.shared.reserved.0     --------------------------
	.section	.nv.shared.reserved.0,"aw",@nobits
	.weak		__nv_reservedSMEM_offset_0_alias
	.size		__nv_reservedSMEM_offset_0_alias, 0, 0
	.other		__nv_reservedSMEM_offset_0_alias,@"STO_CUDA_RESERVED_SHARED STV_DEFAULT"
__nv_reservedSMEM_offset_0_alias:
	.zero		0


//--------------------- .nv.global                --------------------------
	.section	.nv.global,"aw",@nobits
.nv.global:
	.type		_ZN39_INTERNAL_2818afe2_4_k_cu_6d57074a_26394cute1_E,@object
	.size		_ZN39_INTERNAL_2818afe2_4_k_cu_6d57074a_26394cute1_E,(_ZN39_INTERNAL_2818afe2_4_k_cu_6d57074a_26394cuda3std3__45__cpo6cbeginE - _ZN39_INTERNAL_2818afe2_4_k_cu_6d57074a_26394cute1_E)
_ZN39_INTERNAL_2818afe2_4_k_cu_6d57074a_26394cute1_E:
	.zero		1
	.type		_ZN39_INTERNAL_2818afe2_4_k_cu_6d57074a_26394cuda3std3__45__cpo6cbeginE,@object
	.size		_ZN39_INTERNAL_2818afe2_4_k_cu_6d57074a_26394cuda3std3__45__cpo6cbeginE,(_ZN39_INTERNAL_2818afe2_4_k_cu_6d57074a_26394cuda3std3__48in_placeE - _ZN39_INTERNAL_2818afe2_4_k_cu_6d57074a_26394cuda3std3__45__cpo6cbeginE)
_ZN39_INTERNAL_2818afe2_4_k_cu_6d57074a_26394cuda3std3__45__cpo6cbeginE:
	.zero		1
	.type		_ZN39_INTERNAL_2818afe2_4_k_cu_6d57074a_26394cuda3std3__48in_placeE,@object
	.size		_ZN39_INTERNAL_2818afe2_4_k_cu_6d57074a_26394cuda3std3__48in_placeE,(_ZN39_INTERNAL_2818afe2_4_k_cu_6d57074a_26394cuda3std6ranges3__45__cpo9iter_moveE - _ZN39_INTERNAL_2818afe2_4_k_cu_6d57074a_26394cuda3std3__48in_placeE)
_ZN39_INTERNAL_2818afe2_4_k_cu_6d57074a_26394cuda3std3__48in_placeE:
	.zero		1
	.type		_ZN39_INTERNAL_2818afe2_4_k_cu_6d57074a_26394cuda3std6ranges3__45__cpo9iter_moveE,@object
	.size		_ZN39_INTERNAL_2818afe2_4_k_cu_6d57074a_26394cuda3std6ranges3__45__cpo9iter_moveE,(_ZN39_INTERNAL_2818afe2_4_k_cu_6d57074a_26394cuda3std3__45__cpo5beginE - _ZN39_INTERNAL_2818afe2_4_k_cu_6d57074a_26394cuda3std6ranges3__45__cpo9iter_moveE)
_ZN39_INTERNAL_2818afe2_4_k_cu_6d57074a_26394cuda3std6ranges3__45__cpo9iter_moveE:
	.zero		1
	.type		_ZN39_INTERNAL_2818afe2_4_k_cu_6d57074a_26394cuda3std3__45__cpo5beginE,@object
	.size		_ZN39_INTERNAL_2818afe2_4_k_cu_6d57074a_26394cuda3std3__45__cpo5beginE,(_ZN39_INTERNAL_2818afe2_4_k_cu_6d57074a_26394cuda3std3__441_GLOBAL__N__2818afe2_4_k_cu_6d57074a_26396ignoreE - _ZN39_INTERNAL_2818afe2_4_k_cu_6d57074a_26394cuda3std3__45__cpo5beginE)
_ZN39_INTERNAL_2818afe2_4_k_cu_6d57074a_26394cuda3std3__45__cpo5beginE:
	.zero		1
	.type		_ZN39_INTERNAL_2818afe2_4_k_cu_6d57074a_26394cuda3std3__441_GLOBAL__N__2818afe2_4_k_cu_6d57074a_26396ignoreE,@object
	.size		_ZN39_INTERNAL_2818afe2_4_k_cu_6d57074a_26394cuda3std3__441_GLOBAL__N__2818afe2_4_k_cu_6d57074a_26396ignoreE,(_ZN39_INTERNAL_2818afe2_4_k_cu_6d57074a_26394cute7productE - _ZN39_INTERNAL_2818afe2_4_k_cu_6d57074a_26394cuda3std3__441_GLOBAL__N__2818afe2_4_k_cu_6d57074a_26396ignoreE)
_ZN39_INTERNAL_2818afe2_4_k_cu_6d57074a_26394cuda3std3__441_GLOBAL__N__2818afe2_4_k_cu_6d57074a_26396ignoreE:
	.zero		1
	.type		_ZN39_INTERNAL_2818afe2_4_k_cu_6d57074a_26394cute7productE,@object
	.size		_ZN39_INTERNAL_2818afe2_4_k_cu_6d57074a_26394cute7productE,(_ZN39_INTERNAL_2818afe2_4_k_cu_6d57074a_26394cuda3std3__45__cpo3endE - _ZN39_INTERNAL_2818afe2_4_k_cu_6d57074a_26394cute7productE)
_ZN39_INTERNAL_2818afe2_4_k_cu_6d57074a_26394cute7productE:
	.zero		1
	.type		_ZN39_INTERNAL_2818afe2_4_k_cu_6d57074a_26394cuda3std3__45__cpo3endE,@object
	.size		_ZN39_INTERNAL_2818afe2_4_k_cu_6d57074a_26394cuda3std3__45__cpo3endE,(_ZN39_INTERNAL_2818afe2_4_k_cu_6d57074a_26394cuda3std3__419piecewise_constructE - _ZN39_INTERNAL_2818afe2_4_k_cu_6d57074a_26394cuda3std3__45__cpo3endE)
_ZN39_INTERNAL_2818afe2_4_k_cu_6d57074a_26394cuda3std3__45__cpo3endE:
	.zero		1
	.type		_ZN39_INTERNAL_2818afe2_4_k_cu_6d57074a_26394cuda3std3__419piecewise_constructE,@object
	.size		_ZN39_INTERNAL_2818afe2_4_k_cu_6d57074a_26394cuda3std3__419piecewise_constructE,(_ZN39_INTERNAL_2818afe2_4_k_cu_6d57074a_26394cuda3std3__45__cpo4cendE - _ZN39_INTERNAL_2818afe2_4_k_cu_6d57074a_26394cuda3std3__419piecewise_constructE)
_ZN39_INTERNAL_2818afe2_4_k_cu_6d57074a_26394cuda3std3__419piecewise_constructE:
	.zero		1
	.type		_ZN39_INTERNAL_2818afe2_4_k_cu_6d57074a_26394cuda3std3__45__cpo4cendE,@object
	.size		_ZN39_INTERNAL_2818afe2_4_k_cu_6d57074a_26394cuda3std3__45__cpo4cendE,(_ZN39_INTERNAL_2818afe2_4_k_cu_6d57074a_26394cuda3std6ranges3__45__cpo4swapE - _ZN39_INTERNAL_2818afe2_4_k_cu_6d57074a_26394cuda3std3__45__cpo4cendE)
_ZN39_INTERNAL_2818afe2_4_k_cu_6d57074a_26394cuda3std3__45__cpo4cendE:
	.zero		1
	.type		_ZN39_INTERNAL_2818afe2_4_k_cu_6d57074a_26394cuda3std6ranges3__45__cpo4swapE,@object
	.size		_ZN39_INTERNAL_2818afe2_4_k_cu_6d57074a_26394cuda3std6ranges3__45__cpo4swapE,(.L_7 - _ZN39_INTERNAL_2818afe2_4_k_cu_6d57074a_26394cuda3std6ranges3__45__cpo4swapE)
_ZN39_INTERNAL_2818afe2_4_k_cu_6d57074a_26394cuda3std6ranges3__45__cpo4swapE:
	.zero		1
.L_7:


//--------------------- .nv.constant0._ZN7cutlass6KernelINS_4gemm6kernel14RankKUniversalINS1_11threadblock13MmaMultistageINS1_9GemmShapeILi32ELi32ELi16EEENS_9transform11threadblock28PredicatedTileAccessIteratorINS_11MatrixShapeILi32ELi16EEEdNS_6layout11ColumnMajorELi1ENS8_31PitchLinearWarpStripedThreadMapINS_16PitchLinearShapeILi32ELi16EEELi128ENSG_ILi16ELi2EEELi1EEENS_5ArrayIdLi1ELb1EEELb0ENSD_9NoPermuteEEENS9_25RegularTileAccessIteratorISC_dNSD_43ColumnMajorTensorOpMultiplicandCongruous64bELi1ESJ_Li8EEELNS_4arch14CacheOperation4KindE0ENSA_INSB_ILi16ELi32EEEdNSD_8RowMajorELi0ESJ_SL_Lb0ESM_EENSO_ISU_dNSD_40RowMajorTensorOpMultiplicandCongruous64bELi0ESJ_Li8EEELST_0EdSV_NS4_9MmaPolicyINS1_4warp11MmaTensorOpINS6_ILi16ELi16ELi16EEEdSP_dSX_dSV_NS10_17MmaTensorOpPolicyINSR_3MmaINS6_ILi8ELi8ELi4EEELi32EdSV_dSE_dSV_NSR_13OpMultiplyAddEEENSB_ILi1ELi1EEEEELi1ELb0EbEENSB_ILi0ELi0EEES1B_Li1EEELi3ELNS1_23SharedMemoryClearOptionE0EbEENS_8epilogue11threadblock8EpilogueIS7_S1A_Li1ENS1G_27PredicatedTileIteratorBlas3INS1G_26OutputTileOptimalThreadMapINS1G_15OutputTileShapeILi32ELi8ELi2ELi1ELi1EEENS1K_ILi1ELi2ELi1ELi1ELi2EEELi128ELi1ELi64EEEdLNS_8BlasModeE1EEENS1F_4warp24FragmentIteratorTensorOpIS12_S15_dNSK_IdLi2ELb1EEESV_EENS1Q_20TileIteratorTensorOpIS12_S15_dSV_EENS1G_18SharedLoadIteratorINS1N_18CompactedThreadMapEdLi8EEENS1F_6thread17LinearCombinationIdLi1EddLNS1Z_9ScaleType4KindE0ELNS_15FloatRoundStyleE2EdEENSB_ILi0ELi4EEELi1ELi1EEENS4_30GemmIdentityThreadblockSwizzleILi1EEELNS_8FillModeE2EEEEEvNT_6ParamsE --------------------------
	.section	.nv.constant0._ZN7cutlass6KernelINS_4gemm6kernel14RankKUniversalINS1_11threadblock13MmaMultistageINS1_9GemmShapeILi32ELi32ELi16EEENS_9transform11threadblock28PredicatedTileAccessIteratorINS_11MatrixShapeILi32ELi16EEEdNS_6layout11ColumnMajorELi1ENS8_31PitchLinearWarpStripedThreadMapINS_16PitchLinearShapeILi32ELi16EEELi128ENSG_ILi16ELi2EEELi1EEENS_5ArrayIdLi1ELb1EEELb0ENSD_9NoPermuteEEENS9_25RegularTileAccessIteratorISC_dNSD_43ColumnMajorTensorOpMultiplicandCongruous64bELi1ESJ_Li8EEELNS_4arch14CacheOperation4KindE0ENSA_INSB_ILi16ELi32EEEdNSD_8RowMajorELi0ESJ_SL_Lb0ESM_EENSO_ISU_dNSD_40RowMajorTensorOpMultiplicandCongruous64bELi0ESJ_Li8EEELST_0EdSV_NS4_9MmaPolicyINS1_4warp11MmaTensorOpINS6_ILi16ELi16ELi16EEEdSP_dSX_dSV_NS10_17MmaTensorOpPolicyINSR_3MmaINS6_ILi8ELi8ELi4EEELi32EdSV_dSE_dSV_NSR_13OpMultiplyAddEEENSB_ILi1ELi1EEEEELi1ELb0EbEENSB_ILi0ELi0EEES1B_Li1EEELi3ELNS1_23SharedMemoryClearOptionE0EbEENS_8epilogue11threadblock8EpilogueIS7_S1A_Li1ENS1G_27PredicatedTileIteratorBlas3INS1G_26OutputTileOptimalThreadMapINS1G_15OutputTileShapeILi32ELi8ELi2ELi1ELi1EEENS1K_ILi1ELi2ELi1ELi1ELi2EEELi128ELi1ELi64EEEdLNS_8BlasModeE1EEENS1F_4warp24FragmentIteratorTensorOpIS12_S15_dNSK_IdLi2ELb1EEESV_EENS1Q_20TileIteratorTensorOpIS12_S15_dSV_EENS1G_18SharedLoadIteratorINS1N_18CompactedThreadMapEdLi8EEENS1F_6thread17LinearCombinationIdLi1EddLNS1Z_9ScaleType4KindE0ELNS_15FloatRoundStyleE2EdEENSB_ILi0ELi4EEELi1ELi1EEENS4_30GemmIdentityThreadblockSwizzleILi1EEELNS_8FillModeE2EEEEEvNT_6ParamsE,"a",@progbits
	.sectionflags	@""
	.align	4
.nv.constant0._ZN7cutlass6KernelINS_4gemm6kernel14RankKUniversalINS1_11threadblock13MmaMultistageINS1_9GemmShapeILi32ELi32ELi16EEENS_9transform11threadblock28PredicatedTileAccessIteratorINS_11MatrixShapeILi32ELi16EEEdNS_6layout11ColumnMajorELi1ENS8_31PitchLinearWarpStripedThreadMapINS_16PitchLinearShapeILi32ELi16EEELi128ENSG_ILi16ELi2EEELi1EEENS_5ArrayIdLi1ELb1EEELb0ENSD_9NoPermuteEEENS9_25RegularTileAccessIteratorISC_dNSD_43ColumnMajorTensorOpMultiplicandCongruous64bELi1ESJ_Li8EEELNS_4arch14CacheOperation4KindE0ENSA_INSB_ILi16ELi32EEEdNSD_8RowMajorELi0ESJ_SL_Lb0ESM_EENSO_ISU_dNSD_40RowMajorTensorOpMultiplicandCongruous64bELi0ESJ_Li8EEELST_0EdSV_NS4_9MmaPolicyINS1_4warp11MmaTensorOpINS6_ILi16ELi16ELi16EEEdSP_dSX_dSV_NS10_17MmaTensorOpPolicyINSR_3MmaINS6_ILi8ELi8ELi4EEELi32EdSV_dSE_dSV_NSR_13OpMultiplyAddEEENSB_ILi1ELi1EEEEELi1ELb0EbEENSB_ILi0ELi0EEES1B_Li1EEELi3ELNS1_23SharedMemoryClearOptionE0EbEENS_8epilogue11threadblock8EpilogueIS7_S1A_Li1ENS1G_27PredicatedTileIteratorBlas3INS1G_26OutputTileOptimalThreadMapINS1G_15OutputTileShapeILi32ELi8ELi2ELi1ELi1EEENS1K_ILi1ELi2ELi1ELi1ELi2EEELi128ELi1ELi64EEEdLNS_8BlasModeE1EEENS1F_4warp24FragmentIteratorTensorOpIS12_S15_dNSK_IdLi2ELb1EEESV_EENS1Q_20TileIteratorTensorOpIS12_S15_dSV_EENS1G_18SharedLoadIteratorINS1N_18CompactedThreadMapEdLi8EEENS1F_6thread17LinearCombinationIdLi1EddLNS1Z_9ScaleType4KindE0ELNS_15FloatRoundStyleE2EdEENSB_ILi0ELi4EEELi1ELi1EEENS4_30GemmIdentityThreadblockSwizzleILi1EEELNS_8FillModeE2EEEEEvNT_6ParamsE:
	.zero		896


//--------------------- SYMBOLS --------------------------

	.type		.nv.reservedSmem.offset0,@object
	.size		.nv.reservedSmem.offset0,0x4
